// auto-generated by cutlass_sweep.gemm — config: {"arch": "sm_100", "cluster_m": 8, "cluster_n": 1, "dtype": "fp16", "dtype_b": "fp16", "layout": "tt", "stages": 0, "tile_k": 64, "tile_m": 128, "tile_n": 128}
#include "cutlass/cutlass.h"
#include "cutlass/gemm/collective/collective_builder.hpp"
#include "cutlass/gemm/device/gemm_universal_adapter.h"
#include "cutlass/gemm/kernel/gemm_universal.hpp"
#include "cutlass/epilogue/collective/collective_builder.hpp"

using ElemA = cutlass::half_t;
using ElemB = cutlass::half_t;
using ElemCD = cutlass::half_t;
using Acc  = float;
using TileShape    = cute::Shape<cute::_128, cute::_128, cute::_64>;
using ClusterShape = cute::Shape<cute::_8, cute::_1, cute::_1>;

using CollectiveEpilogue = typename cutlass::epilogue::collective::CollectiveBuilder<
    cutlass::arch::Sm100, cutlass::arch::OpClassTensorOp,
    TileShape, ClusterShape,
    cutlass::epilogue::collective::EpilogueTileAuto,
    Acc, Acc,
    ElemCD, cutlass::layout::RowMajor, 128 / cutlass::sizeof_bits<ElemCD>::value,
    ElemCD, cutlass::layout::RowMajor, 128 / cutlass::sizeof_bits<ElemCD>::value,
    cutlass::epilogue::collective::EpilogueScheduleAuto
  >::CollectiveOp;

using CollectiveMainloop = typename cutlass::gemm::collective::CollectiveBuilder<
    cutlass::arch::Sm100, cutlass::arch::OpClassTensorOp,
    ElemA, cutlass::layout::ColumnMajor, 128 / cutlass::sizeof_bits<ElemA>::value,
    ElemB, cutlass::layout::ColumnMajor, 128 / cutlass::sizeof_bits<ElemB>::value,
    Acc,
    TileShape, ClusterShape,
    cutlass::gemm::collective::StageCountAutoCarveout<static_cast<int>(sizeof(typename CollectiveEpilogue::SharedStorage))>,
    cutlass::gemm::collective::KernelScheduleAuto
  >::CollectiveOp;

using GemmKernel = cutlass::gemm::kernel::GemmUniversal<
    cute::Shape<int,int,int,int>,
    CollectiveMainloop,
    CollectiveEpilogue
>;
using Gemm = cutlass::gemm::device::GemmUniversalAdapter<GemmKernel>;

// Force the device kernel symbol into the cubin without needing a host main.
auto* _anchor = &cutlass::device_kernel<GemmKernel>;


// ===== COMPILED SASS (sm_100a) =====

	.target	sm_100a

	.elftype	@"ET_EXEC"


//--------------------- .note.nv.tkinfo           --------------------------
	.section	.note.nv.tkinfo,"",@"SHT_NOTE"
	.sectionflags	@"SHF_NOTE_NV_TKINFO"
	.tkinfo
        /*0018*/ 	.word	0x00000002
        /*0030*/ 	.string	""
        /*0030*/ 	.string	"ptxas"
        /*0030*/ 	.string	"Cuda compilation tools, release 13.0, V13.0.88"
        /*0030*/ 	.string	"Build cuda_13.0.r13.0/compiler.36424714_0"
        /*0030*/ 	.string	"-arch sm_100a -m 64 "



//--------------------- .note.nv.cuinfo           --------------------------
	.section	.note.nv.cuinfo,"",@"SHT_NOTE"
	.sectionflags	@"SHF_NOTE_NV_CUINFO"
        /*0018*/ 	.short	0x0002
        /*001a*/ 	.short	0x0064
        /*001c*/ 	.short	0x0082
	.zero		2


//--------------------- .nv.info                  --------------------------
	.section	.nv.info,"",@"SHT_CUDA_INFO"
	.align	4


	//----- nvinfo : EIATTR_REGCOUNT
	.align		4
        /*0000*/ 	.byte	0x04, 0x2f
        /*0002*/ 	.short	(.L_19 - .L_18)
	.align		4
.L_18:
        /*0004*/ 	.word	index@(_ZN7cutlass13device_kernelINS_4gemm6kernel13GemmUniversalIN4cute5tupleIJiiiiEEENS1_10collective13CollectiveMmaINS1_35MainloopSm100TmaUmmaWarpSpecializedILi13ELi2ELi4ENS5_IJNS4_1CILi8EEENSA_ILi1EEESC_EEEEENS5_IJNSA_ILi128EEESF_NSA_ILi64EEEEEENS_6half_tENS5_IJSC_llEEESI_NS5_IJlSC_lEEENS4_8TiledMMAINS4_8MMA_AtomIJNS4_26SM100_MMA_F16BF16_2x1SM_SSISI_SI_fLi128ELi128ELNS4_4UMMA5MajorE1ELSP_0ELNSO_7ScaleInE0ELSQ_0EEEEEENS4_6LayoutINS5_IJSC_SC_SC_EEENS5_IJNSA_ILi0EEESV_SV_EEEEENS5_IJNS4_10UnderscoreESY_SY_EEEEENS4_18SM100_TMA_2SM_LOADENS4_14ComposedLayoutINS4_7SwizzleILi3ELi4ELi3EEENS4_18smem_ptr_flag_bitsILi16EEENST_INS5_IJSG_SB_EEENS5_IJSC_SG_EEEEEEEvNS4_8identityENS4_28SM100_TMA_2SM_LOAD_MULTICASTENS12_IS14_S16_NST_INS5_IJSB_SG_EEENS5_IJSG_SC_EEEEEEEvS1B_EENS_8epilogue10collective18CollectiveEpilogueINS1I_23Sm100TmaWarpSpecializedILi4ELi2ELi16ELb1ELb0EEEJNS5_IJSG_SF_SG_EEENS5_IJNST_ISG_SC_EENST_INS5_IJNSA_ILi16EEENSA_ILi2EEEEEES18_EEEEESI_SK_SI_SK_NS1I_6fusion15FusionCallbacksIS1M_NS1U_17LinearCombinationISI_fSI_fLNS_15FloatRoundStyleE2EEES1N_S1T_JEEENS4_5SM1004TMEM4LOAD26SM100_TMEM_LOAD_32dp32b16xENS4_13SM90_TMA_LOADENS12_INS13_ILi1ELi4ELi3EEES16_NST_INS5_IJSB_S1P_EEENS5_IJS1P_SC_EEEEEEENS4_39AutoVectorizingCopyWithAssumedAlignmentILi128EEENS4_14SM90_TMA_STOREES29_S2B_S2B_EEEvvEEEEvNT_6ParamsE)
        /*0008*/ 	.word	0x00000044


	//----- nvinfo : EIATTR_FRAME_SIZE
	.align		4
.L_19:
        /*000c*/ 	.byte	0x04, 0x11
        /*000e*/ 	.short	(.L_21 - .L_20)
	.align		4
.L_20:
        /*0010*/ 	.word	index@($__internal_2_$__cuda_sm10x_tcgen05_guardrail_trap_unallocated_columns_being_dealloced)
        /*0014*/ 	.word	0x00000000


	//----- nvinfo : EIATTR_FRAME_SIZE
	.align		4
.L_21:
        /*0018*/ 	.byte	0x04, 0x11
        /*001a*/ 	.short	(.L_23 - .L_22)
	.align		4
.L_22:
        /*001c*/ 	.word	index@($__internal_1_$__cuda_sm10x_tcgen05_guardrail_trap_phase_invalid_during_alloc)
        /*0020*/ 	.word	0x00000000


	//----- nvinfo : EIATTR_FRAME_SIZE
	.align		4
.L_23:
        /*0024*/ 	.byte	0x04, 0x11
        /*0026*/ 	.short	(.L_25 - .L_24)
	.align		4
.L_24:
        /*0028*/ 	.word	index@($__internal_0_$__cuda_sm10x_tcgen05_guardrail_trap_col_being_dealloced_not_returned_by_alloc)
        /*002c*/ 	.word	0x00000000


	//----- nvinfo : EIATTR_FRAME_SIZE
	.align		4
.L_25:
        /*0030*/ 	.byte	0x04, 0x11
        /*0032*/ 	.short	(.L_27 - .L_26)
	.align		4
.L_26:
        /*0034*/ 	.word	index@(_ZN7cutlass13device_kernelINS_4gemm6kernel13GemmUniversalIN4cute5tupleIJiiiiEEENS1_10collective13CollectiveMmaINS1_35MainloopSm100TmaUmmaWarpSpecializedILi13ELi2ELi4ENS5_IJNS4_1CILi8EEENSA_ILi1EEESC_EEEEENS5_IJNSA_ILi128EEESF_NSA_ILi64EEEEEENS_6half_tENS5_IJSC_llEEESI_NS5_IJlSC_lEEENS4_8TiledMMAINS4_8MMA_AtomIJNS4_26SM100_MMA_F16BF16_2x1SM_SSISI_SI_fLi128ELi128ELNS4_4UMMA5MajorE1ELSP_0ELNSO_7ScaleInE0ELSQ_0EEEEEENS4_6LayoutINS5_IJSC_SC_SC_EEENS5_IJNSA_ILi0EEESV_SV_EEEEENS5_IJNS4_10UnderscoreESY_SY_EEEEENS4_18SM100_TMA_2SM_LOADENS4_14ComposedLayoutINS4_7SwizzleILi3ELi4ELi3EEENS4_18smem_ptr_flag_bitsILi16EEENST_INS5_IJSG_SB_EEENS5_IJSC_SG_EEEEEEEvNS4_8identityENS4_28SM100_TMA_2SM_LOAD_MULTICASTENS12_IS14_S16_NST_INS5_IJSB_SG_EEENS5_IJSG_SC_EEEEEEEvS1B_EENS_8epilogue10collective18CollectiveEpilogueINS1I_23Sm100TmaWarpSpecializedILi4ELi2ELi16ELb1ELb0EEEJNS5_IJSG_SF_SG_EEENS5_IJNST_ISG_SC_EENST_INS5_IJNSA_ILi16EEENSA_ILi2EEEEEES18_EEEEESI_SK_SI_SK_NS1I_6fusion15FusionCallbacksIS1M_NS1U_17LinearCombinationISI_fSI_fLNS_15FloatRoundStyleE2EEES1N_S1T_JEEENS4_5SM1004TMEM4LOAD26SM100_TMEM_LOAD_32dp32b16xENS4_13SM90_TMA_LOADENS12_INS13_ILi1ELi4ELi3EEES16_NST_INS5_IJSB_S1P_EEENS5_IJS1P_SC_EEEEEEENS4_39AutoVectorizingCopyWithAssumedAlignmentILi128EEENS4_14SM90_TMA_STOREES29_S2B_S2B_EEEvvEEEEvNT_6ParamsE)
        /*0038*/ 	.word	0x00000000


	//----- nvinfo : EIATTR_MIN_STACK_SIZE
	.align		4
.L_27:
        /*003c*/ 	.byte	0x04, 0x12
        /*003e*/ 	.short	(.L_29 - .L_28)
	.align		4
.L_28:
        /*0040*/ 	.word	index@(_ZN7cutlass13device_kernelINS_4gemm6kernel13GemmUniversalIN4cute5tupleIJiiiiEEENS1_10collective13CollectiveMmaINS1_35MainloopSm100TmaUmmaWarpSpecializedILi13ELi2ELi4ENS5_IJNS4_1CILi8EEENSA_ILi1EEESC_EEEEENS5_IJNSA_ILi128EEESF_NSA_ILi64EEEEEENS_6half_tENS5_IJSC_llEEESI_NS5_IJlSC_lEEENS4_8TiledMMAINS4_8MMA_AtomIJNS4_26SM100_MMA_F16BF16_2x1SM_SSISI_SI_fLi128ELi128ELNS4_4UMMA5MajorE1ELSP_0ELNSO_7ScaleInE0ELSQ_0EEEEEENS4_6LayoutINS5_IJSC_SC_SC_EEENS5_IJNSA_ILi0EEESV_SV_EEEEENS5_IJNS4_10UnderscoreESY_SY_EEEEENS4_18SM100_TMA_2SM_LOADENS4_14ComposedLayoutINS4_7SwizzleILi3ELi4ELi3EEENS4_18smem_ptr_flag_bitsILi16EEENST_INS5_IJSG_SB_EEENS5_IJSC_SG_EEEEEEEvNS4_8identityENS4_28SM100_TMA_2SM_LOAD_MULTICASTENS12_IS14_S16_NST_INS5_IJSB_SG_EEENS5_IJSG_SC_EEEEEEEvS1B_EENS_8epilogue10collective18CollectiveEpilogueINS1I_23Sm100TmaWarpSpecializedILi4ELi2ELi16ELb1ELb0EEEJNS5_IJSG_SF_SG_EEENS5_IJNST_ISG_SC_EENST_INS5_IJNSA_ILi16EEENSA_ILi2EEEEEES18_EEEEESI_SK_SI_SK_NS1I_6fusion15FusionCallbacksIS1M_NS1U_17LinearCombinationISI_fSI_fLNS_15FloatRoundStyleE2EEES1N_S1T_JEEENS4_5SM1004TMEM4LOAD26SM100_TMEM_LOAD_32dp32b16xENS4_13SM90_TMA_LOADENS12_INS13_ILi1ELi4ELi3EEES16_NST_INS5_IJSB_S1P_EEENS5_IJS1P_SC_EEEEEEENS4_39AutoVectorizingCopyWithAssumedAlignmentILi128EEENS4_14SM90_TMA_STOREES29_S2B_S2B_EEEvvEEEEvNT_6ParamsE)
        /*0044*/ 	.word	0x00000000
.L_29:


//--------------------- .nv.compat                --------------------------
	.section	.nv.compat,"",@"SHT_CUDA_COMPAT_INFO"
	.align	4
        /*0000*/ 	.byte	0x02, 0x09, 0x01, 0x00, 0x02, 0x02, 0x02, 0x00, 0x02, 0x05, 0x05, 0x00, 0x03, 0x07, 0x01, 0x01
        /*0010*/ 	.byte	0x02, 0x03, 0x01, 0x00, 0x02, 0x06, 0x01, 0x00, 0x04, 0x0b, 0x08, 0x00, 0x09, 0x00, 0x00, 0x00
        /*0020*/ 	.byte	0x00, 0x00, 0x00, 0x00


//--------------------- .nv.info._ZN7cutlass13device_kernelINS_4gemm6kernel13GemmUniversalIN4cute5tupleIJiiiiEEENS1_10collective13CollectiveMmaINS1_35MainloopSm100TmaUmmaWarpSpecializedILi13ELi2ELi4ENS5_IJNS4_1CILi8EEENSA_ILi1EEESC_EEEEENS5_IJNSA_ILi128EEESF_NSA_ILi64EEEEEENS_6half_tENS5_IJSC_llEEESI_NS5_IJlSC_lEEENS4_8TiledMMAINS4_8MMA_AtomIJNS4_26SM100_MMA_F16BF16_2x1SM_SSISI_SI_fLi128ELi128ELNS4_4UMMA5MajorE1ELSP_0ELNSO_7ScaleInE0ELSQ_0EEEEEENS4_6LayoutINS5_IJSC_SC_SC_EEENS5_IJNSA_ILi0EEESV_SV_EEEEENS5_IJNS4_10UnderscoreESY_SY_EEEEENS4_18SM100_TMA_2SM_LOADENS4_14ComposedLayoutINS4_7SwizzleILi3ELi4ELi3EEENS4_18smem_ptr_flag_bitsILi16EEENST_INS5_IJSG_SB_EEENS5_IJSC_SG_EEEEEEEvNS4_8identityENS4_28SM100_TMA_2SM_LOAD_MULTICASTENS12_IS14_S16_NST_INS5_IJSB_SG_EEENS5_IJSG_SC_EEEEEEEvS1B_EENS_8epilogue10collective18CollectiveEpilogueINS1I_23Sm100TmaWarpSpecializedILi4ELi2ELi16ELb1ELb0EEEJNS5_IJSG_SF_SG_EEENS5_IJNST_ISG_SC_EENST_INS5_IJNSA_ILi16EEENSA_ILi2EEEEEES18_EEEEESI_SK_SI_SK_NS1I_6fusion15FusionCallbacksIS1M_NS1U_17LinearCombinationISI_fSI_fLNS_15FloatRoundStyleE2EEES1N_S1T_JEEENS4_5SM1004TMEM4LOAD26SM100_TMEM_LOAD_32dp32b16xENS4_13SM90_TMA_LOADENS12_INS13_ILi1ELi4ELi3EEES16_NST_INS5_IJSB_S1P_EEENS5_IJS1P_SC_EEEEEEENS4_39AutoVectorizingCopyWithAssumedAlignmentILi128EEENS4_14SM90_TMA_STOREES29_S2B_S2B_EEEvvEEEEvNT_6ParamsE --------------------------
	.section	.nv.info._ZN7cutlass13device_kernelINS_4gemm6kernel13GemmUniversalIN4cute5tupleIJiiiiEEENS1_10collective13CollectiveMmaINS1_35MainloopSm100TmaUmmaWarpSpecializedILi13ELi2ELi4ENS5_IJNS4_1CILi8EEENSA_ILi1EEESC_EEEEENS5_IJNSA_ILi128EEESF_NSA_ILi64EEEEEENS_6half_tENS5_IJSC_llEEESI_NS5_IJlSC_lEEENS4_8TiledMMAINS4_8MMA_AtomIJNS4_26SM100_MMA_F16BF16_2x1SM_SSISI_SI_fLi128ELi128ELNS4_4UMMA5MajorE1ELSP_0ELNSO_7ScaleInE0ELSQ_0EEEEEENS4_6LayoutINS5_IJSC_SC_SC_EEENS5_IJNSA_ILi0EEESV_SV_EEEEENS5_IJNS4_10UnderscoreESY_SY_EEEEENS4_18SM100_TMA_2SM_LOADENS4_14ComposedLayoutINS4_7SwizzleILi3ELi4ELi3EEENS4_18smem_ptr_flag_bitsILi16EEENST_INS5_IJSG_SB_EEENS5_IJSC_SG_EEEEEEEvNS4_8identityENS4_28SM100_TMA_2SM_LOAD_MULTICASTENS12_IS14_S16_NST_INS5_IJSB_SG_EEENS5_IJSG_SC_EEEEEEEvS1B_EENS_8epilogue10collective18CollectiveEpilogueINS1I_23Sm100TmaWarpSpecializedILi4ELi2ELi16ELb1ELb0EEEJNS5_IJSG_SF_SG_EEENS5_IJNST_ISG_SC_EENST_INS5_IJNSA_ILi16EEENSA_ILi2EEEEEES18_EEEEESI_SK_SI_SK_NS1I_6fusion15FusionCallbacksIS1M_NS1U_17LinearCombinationISI_fSI_fLNS_15FloatRoundStyleE2EEES1N_S1T_JEEENS4_5SM1004TMEM4LOAD26SM100_TMEM_LOAD_32dp32b16xENS4_13SM90_TMA_LOADENS12_INS13_ILi1ELi4ELi3EEES16_NST_INS5_IJSB_S1P_EEENS5_IJS1P_SC_EEEEEEENS4_39AutoVectorizingCopyWithAssumedAlignmentILi128EEENS4_14SM90_TMA_STOREES29_S2B_S2B_EEEvvEEEEvNT_6ParamsE,"",@"SHT_CUDA_INFO"
	.sectionflags	@""
	.align	4


	//----- nvinfo : EIATTR_CUDA_API_VERSION
	.align		4
        /*0000*/ 	.byte	0x04, 0x37
        /*0002*/ 	.short	(.L_31 - .L_30)
.L_30:
        /*0004*/ 	.word	0x00000082


	//----- nvinfo : EIATTR_KPARAM_INFO
	.align		4
.L_31:
        /*0008*/ 	.byte	0x04, 0x17
        /*000a*/ 	.short	(.L_33 - .L_32)
.L_32:
        /*000c*/ 	.word	0x00000000
        /*0010*/ 	.short	0x0000
        /*0012*/ 	.short	0x0000
        /*0014*/ 	.byte	0x00, 0xf0, 0x01, 0x20


	//----- nvinfo : EIATTR_AT_ENTRY_FRAGMENTS
	.align		4
.L_33:
        /*0018*/ 	.byte	0x04, 0x4f
        /*001a*/ 	.short	(.L_35 - .L_34)


	//   ....[0]....
.L_34:
        /*001c*/ 	.word	0x00000007


	//----- nvinfo : EIATTR_RESERVED_SMEM_USED
	.align		4
.L_35:
        /*0020*/ 	.byte	0x01, 0x41
	.zero		2


	//----- nvinfo : EIATTR_SPARSE_MMA_MASK
	.align		4
        /*0024*/ 	.byte	0x03, 0x50
        /*0026*/ 	.short	0x0000


	//----- nvinfo : EIATTR_TCGEN05_2CTA_USED
	.align		4
        /*0028*/ 	.byte	0x01, 0x52
	.zero		2


	//----- nvinfo : EIATTR_MAXREG_COUNT
	.align		4
        /*002c*/ 	.byte	0x03, 0x1b
        /*002e*/ 	.short	0x00ff


	//----- nvinfo : EIATTR_NUM_BARRIERS
	.align		4
        /*0030*/ 	.byte	0x02, 0x4c
        /*0032*/ 	.byte	0x07
	.zero		1


	//----- nvinfo : EIATTR_EXTERNS
	.align		4
        /*0034*/ 	.byte	0x04, 0x0f
        /*0036*/ 	.short	(.L_37 - .L_36)


	//   ....[0]....
	.align		4
.L_36:
        /*0038*/ 	.word	index@(__assertfail)


	//----- nvinfo : EIATTR_MERCURY_ISA_VERSION
	.align		4
.L_37:
        /*003c*/ 	.byte	0x03, 0x5f
        /*003e*/ 	.short	0x0101


	//----- nvinfo : EIATTR_INT_WARP_WIDE_INSTR_OFFSETS
	.align		4
        /*0040*/ 	.byte	0x04, 0x31
        /*0042*/ 	.short	(.L_39 - .L_38)


	//   ....[0]....
.L_38:
        /*0044*/ 	.word	0x00000ec0


	//   ....[1]....
        /*0048*/ 	.word	0x00000f60


	//   ....[2]....
        /*004c*/ 	.word	0x00004980


	//   ....[3]....
        /*0050*/ 	.word	0x000049b0


	//   ....[4]....
        /*0054*/ 	.word	0x000049d0


	//   ....[5]....
        /*0058*/ 	.word	0x00005590


	//   ....[6]....
        /*005c*/ 	.word	0x00005630


	//   ....[7]....
        /*0060*/ 	.word	0x000056e0


	//   ....[8]....
        /*0064*/ 	.word	0x00005760


	//   ....[9]....
        /*0068*/ 	.word	0x00005810


	//   ....[10]....
        /*006c*/ 	.word	0x000058c0


	//   ....[11]....
        /*0070*/ 	.word	0x00005940


	//   ....[12]....
        /*0074*/ 	.word	0x00005a00


	//   ....[13]....
        /*0078*/ 	.word	0x00005ac0


	//   ....[14]....
        /*007c*/ 	.word	0x00005b70


	//   ....[15]....
        /*0080*/ 	.word	0x00005c60


	//   ....[16]....
        /*0084*/ 	.word	0x00005d40


	//----- nvinfo : EIATTR_COOP_GROUP_MASK_REGIDS
	.align		4
.L_39:
        /*0088*/ 	.byte	0x04, 0x29
        /*008a*/ 	.short	(.L_41 - .L_40)


	//   ....[0]....
.L_40:
        /*008c*/ 	.word	0xffffffff


	//   ....[1]....
        /*0090*/ 	.word	0xffffffff


	//   ....[2]....
        /*0094*/ 	.word	0xffffffff


	//   ....[3]....
        /*0098*/ 	.word	0xffffffff


	//   ....[4]....
        /*009c*/ 	.word	0xffffffff


	//   ....[5]....
        /*00a0*/ 	.word	0xffffffff


	//   ....[6]....
        /*00a4*/ 	.word	0xffffffff


	//   ....[7]....
        /*00a8*/ 	.word	0xffffffff


	//   ....[8]....
        /*00ac*/ 	.word	0xffffffff


	//   ....[9]....
        /*00b0*/ 	.word	0xffffffff


	//   ....[10]....
        /*00b4*/ 	.word	0xffffffff


	//   ....[11]....
        /*00b8*/ 	.word	0xffffffff


	//   ....[12]....
        /*00bc*/ 	.word	0xffffffff


	//   ....[13]....
        /*00c0*/ 	.word	0xffffffff


	//----- nvinfo : EIATTR_COOP_GROUP_INSTR_OFFSETS
	.align		4
.L_41:
        /*00c4*/ 	.byte	0x04, 0x28
        /*00c6*/ 	.short	(.L_43 - .L_42)


	//   ....[0]....
.L_42:
        /*00c8*/ 	.word	0x000000b0


	//   ....[1]....
        /*00cc*/ 	.word	0x00000520


	//   ....[2]....
        /*00d0*/ 	.word	0x00000830


	//   ....[3]....
        /*00d4*/ 	.word	0x000009c0


	//   ....[4]....
        /*00d8*/ 	.word	0x00000ab0


	//   ....[5]....
        /*00dc*/ 	.word	0x00000c10


	//   ....[6]....
        /*00e0*/ 	.word	0x00000da0


	//   ....[7]....
        /*00e4*/ 	.word	0x00000fe0


	//   ....[8]....
        /*00e8*/ 	.word	0x000023b0


	//   ....[9]....
        /*00ec*/ 	.word	0x00003770


	//   ....[10]....
        /*00f0*/ 	.word	0x00003c40


	//   ....[11]....
        /*00f4*/ 	.word	0x00003c70


	//   ....[12]....
        /*00f8*/ 	.word	0x00004880


	//   ....[13]....
        /*00fc*/ 	.word	0x00004a90


	//----- nvinfo : EIATTR_VRC_CTA_INIT_COUNT
	.align		4
.L_43:
        /*0100*/ 	.byte	0x02, 0x4a
        /*0102*/ 	.byte	0x80
	.zero		1


	//----- nvinfo : EIATTR_SYSCALL_OFFSETS
	.align		4
        /*0104*/ 	.byte	0x04, 0x46
        /*0106*/ 	.short	(.L_45 - .L_44)


	//   ....[0]....
.L_44:
        /*0108*/ 	.word	0x000068d0


	//   ....[1]....
        /*010c*/ 	.word	0x000069c0


	//   ....[2]....
        /*0110*/ 	.word	0x00007160


	//   ....[3]....
        /*0114*/ 	.word	0x00007a90


	//   ....[4]....
        /*0118*/ 	.word	0x00008360


	//   ....[5]....
        /*011c*/ 	.word	0x00008c30


	//----- nvinfo : EIATTR_MBARRIER_INSTR_OFFSETS
	.align		4
.L_45:
        /*0120*/ 	.byte	0x04, 0x39
        /*0122*/ 	.short	(.L_47 - .L_46)


	//   ....[0]....
.L_46:
        /*0124*/ 	.word	0x00000670
        /*0128*/ 	.word	0x000000ff
        /*012c*/ 	.word	0x00000000
        /*0130*/ 	.short	0x0100
        /*0132*/ 	.byte	0x04
	.zero		1


	//   ....[1]....
        /*0134*/ 	.word	0x00000680
        /*0138*/ 	.word	0x000000ff
        /*013c*/ 	.word	0x00000068
        /*0140*/ 	.short	0x0100
        /*0142*/ 	.byte	0x04
	.zero		1


	//   ....[2]....
        /*0144*/ 	.word	0x00000690
        /*0148*/ 	.word	0x000000ff
        /*014c*/ 	.word	0x00000008
        /*0150*/ 	.short	0x0100
        /*0152*/ 	.byte	0x04
	.zero		1


	//   ....[3]....
        /*0154*/ 	.word	0x000006a0
        /*0158*/ 	.word	0x000000ff
        /*015c*/ 	.word	0x00000070
        /*0160*/ 	.short	0x0100
        /*0162*/ 	.byte	0x04
	.zero		1


	//   ....[4]....
        /*0164*/ 	.word	0x000006b0
        /*0168*/ 	.word	0x000000ff
        /*016c*/ 	.word	0x00000010
        /*0170*/ 	.short	0x0100
        /*0172*/ 	.byte	0x04
	.zero		1


	//   ....[5]....
        /*0174*/ 	.word	0x000006c0
        /*0178*/ 	.word	0x000000ff
        /*017c*/ 	.word	0x00000078
        /*0180*/ 	.short	0x0100
        /*0182*/ 	.byte	0x04
	.zero		1


	//   ....[6]....
        /*0184*/ 	.word	0x000006d0
        /*0188*/ 	.word	0x000000ff
        /*018c*/ 	.word	0x00000018
        /*0190*/ 	.short	0x0100
        /*0192*/ 	.byte	0x04
	.zero		1


	//   ....[7]....
        /*0194*/ 	.word	0x000006e0
        /*0198*/ 	.word	0x000000ff
        /*019c*/ 	.word	0x00000080
        /*01a0*/ 	.short	0x0100
        /*01a2*/ 	.byte	0x04
	.zero		1


	//   ....[8]....
        /*01a4*/ 	.word	0x000006f0
        /*01a8*/ 	.word	0x000000ff
        /*01ac*/ 	.word	0x00000020
        /*01b0*/ 	.short	0x0100
        /*01b2*/ 	.byte	0x04
	.zero		1


	//   ....[9]....
        /*01b4*/ 	.word	0x00000700
        /*01b8*/ 	.word	0x000000ff
        /*01bc*/ 	.word	0x00000088
        /*01c0*/ 	.short	0x0100
        /*01c2*/ 	.byte	0x04
	.zero		1


	//   ....[10]....
        /*01c4*/ 	.word	0x00000710
        /*01c8*/ 	.word	0x000000ff
        /*01cc*/ 	.word	0x00000028
        /*01d0*/ 	.short	0x0100
        /*01d2*/ 	.byte	0x04
	.zero		1


	//   ....[11]....
        /*01d4*/ 	.word	0x00000720
        /*01d8*/ 	.word	0x000000ff
        /*01dc*/ 	.word	0x00000090
        /*01e0*/ 	.short	0x0100
        /*01e2*/ 	.byte	0x04
	.zero		1


	//   ....[12]....
        /*01e4*/ 	.word	0x00000730
        /*01e8*/ 	.word	0x000000ff
        /*01ec*/ 	.word	0x00000030
        /*01f0*/ 	.short	0x0100
        /*01f2*/ 	.byte	0x04
	.zero		1


	//   ....[13]....
        /*01f4*/ 	.word	0x00000740
        /*01f8*/ 	.word	0x000000ff
        /*01fc*/ 	.word	0x00000098
        /*0200*/ 	.short	0x0100
        /*0202*/ 	.byte	0x04
	.zero		1


	//   ....[14]....
        /*0204*/ 	.word	0x00000750
        /*0208*/ 	.word	0x000000ff
        /*020c*/ 	.word	0x00000038
        /*0210*/ 	.short	0x0100
        /*0212*/ 	.byte	0x04
	.zero		1


	//   ....[15]....
        /*0214*/ 	.word	0x00000760
        /*0218*/ 	.word	0x000000ff
        /*021c*/ 	.word	0x000000a0
        /*0220*/ 	.short	0x0100
        /*0222*/ 	.byte	0x04
	.zero		1


	//   ....[16]....
        /*0224*/ 	.word	0x00000770
        /*0228*/ 	.word	0x000000ff
        /*022c*/ 	.word	0x00000040
        /*0230*/ 	.short	0x0100
        /*0232*/ 	.byte	0x04
	.zero		1


	//   ....[17]....
        /*0234*/ 	.word	0x00000780
        /*0238*/ 	.word	0x000000ff
        /*023c*/ 	.word	0x000000a8
        /*0240*/ 	.short	0x0100
        /*0242*/ 	.byte	0x04
	.zero		1


	//   ....[18]....
        /*0244*/ 	.word	0x00000790
        /*0248*/ 	.word	0x000000ff
        /*024c*/ 	.word	0x00000048
        /*0250*/ 	.short	0x0100
        /*0252*/ 	.byte	0x04
	.zero		1


	//   ....[19]....
        /*0254*/ 	.word	0x000007a0
        /*0258*/ 	.word	0x000000ff
        /*025c*/ 	.word	0x000000b0
        /*0260*/ 	.short	0x0100
        /*0262*/ 	.byte	0x04
	.zero		1


	//   ....[20]....
        /*0264*/ 	.word	0x000007b0
        /*0268*/ 	.word	0x000000ff
        /*026c*/ 	.word	0x00000050
        /*0270*/ 	.short	0x0100
        /*0272*/ 	.byte	0x04
	.zero		1


	//   ....[21]....
        /*0274*/ 	.word	0x000007c0
        /*0278*/ 	.word	0x000000ff
        /*027c*/ 	.word	0x000000b8
        /*0280*/ 	.short	0x0100
        /*0282*/ 	.byte	0x04
	.zero		1


	//   ....[22]....
        /*0284*/ 	.word	0x000007d0
        /*0288*/ 	.word	0x000000ff
        /*028c*/ 	.word	0x00000058
        /*0290*/ 	.short	0x0100
        /*0292*/ 	.byte	0x04
	.zero		1


	//   ....[23]....
        /*0294*/ 	.word	0x000007e0
        /*0298*/ 	.word	0x000000ff
        /*029c*/ 	.word	0x000000c0
        /*02a0*/ 	.short	0x0100
        /*02a2*/ 	.byte	0x04
	.zero		1


	//   ....[24]....
        /*02a4*/ 	.word	0x000007f0
        /*02a8*/ 	.word	0x000000ff
        /*02ac*/ 	.word	0x00000060
        /*02b0*/ 	.short	0x0100
        /*02b2*/ 	.byte	0x04
	.zero		1


	//   ....[25]....
        /*02b4*/ 	.word	0x00000800
        /*02b8*/ 	.word	0x000000ff
        /*02bc*/ 	.word	0x000000c8
        /*02c0*/ 	.short	0x0100
        /*02c2*/ 	.byte	0x04
	.zero		1


	//   ....[26]....
        /*02c4*/ 	.word	0x00000930
        /*02c8*/ 	.word	0x000000ff
        /*02cc*/ 	.word	0x000000d0
        /*02d0*/ 	.short	0x0100
        /*02d2*/ 	.byte	0x04
	.zero		1


	//   ....[27]....
        /*02d4*/ 	.word	0x00000940
        /*02d8*/ 	.word	0x000000ff
        /*02dc*/ 	.word	0x000000f0
        /*02e0*/ 	.short	0x0100
        /*02e2*/ 	.byte	0x04
	.zero		1


	//   ....[28]....
        /*02e4*/ 	.word	0x00000950
        /*02e8*/ 	.word	0x000000ff
        /*02ec*/ 	.word	0x000000d8
        /*02f0*/ 	.short	0x0100
        /*02f2*/ 	.byte	0x04
	.zero		1


	//   ....[29]....
        /*02f4*/ 	.word	0x00000960
        /*02f8*/ 	.word	0x000000ff
        /*02fc*/ 	.word	0x000000f8
        /*0300*/ 	.short	0x0100
        /*0302*/ 	.byte	0x04
	.zero		1


	//   ....[30]....
        /*0304*/ 	.word	0x00000970
        /*0308*/ 	.word	0x000000ff
        /*030c*/ 	.word	0x000000e0
        /*0310*/ 	.short	0x0100
        /*0312*/ 	.byte	0x04
	.zero		1


	//   ....[31]....
        /*0314*/ 	.word	0x00000980
        /*0318*/ 	.word	0x000000ff
        /*031c*/ 	.word	0x00000100
        /*0320*/ 	.short	0x0100
        /*0322*/ 	.byte	0x04
	.zero		1


	//   ....[32]....
        /*0324*/ 	.word	0x00000990
        /*0328*/ 	.word	0x000000ff
        /*032c*/ 	.word	0x000000e8
        /*0330*/ 	.short	0x0100
        /*0332*/ 	.byte	0x04
	.zero		1


	//   ....[33]....
        /*0334*/ 	.word	0x000009a0
        /*0338*/ 	.word	0x000000ff
        /*033c*/ 	.word	0x00000108
        /*0340*/ 	.short	0x0100
        /*0342*/ 	.byte	0x04
	.zero		1


	//   ....[34]....
        /*0344*/ 	.word	0x00000a80
        /*0348*/ 	.word	0x000000ff
        /*034c*/ 	.word	0x00000110
        /*0350*/ 	.short	0x0100
        /*0352*/ 	.byte	0x06
	.zero		1


	//   ....[35]....
        /*0354*/ 	.word	0x00000a90
        /*0358*/ 	.word	0x000000ff
        /*035c*/ 	.word	0x00000118
        /*0360*/ 	.short	0x0100
        /*0362*/ 	.byte	0x06
	.zero		1


	//   ....[36]....
        /*0364*/ 	.word	0x00000bc0
        /*0368*/ 	.word	0x000000ff
        /*036c*/ 	.word	0x00000120
        /*0370*/ 	.short	0x0100
        /*0372*/ 	.byte	0x06
	.zero		1


	//   ....[37]....
        /*0374*/ 	.word	0x00000bd0
        /*0378*/ 	.word	0x000000ff
        /*037c*/ 	.word	0x00000130
        /*0380*/ 	.short	0x0100
        /*0382*/ 	.byte	0x06
	.zero		1


	//   ....[38]....
        /*0384*/ 	.word	0x00000be0
        /*0388*/ 	.word	0x000000ff
        /*038c*/ 	.word	0x00000128
        /*0390*/ 	.short	0x0100
        /*0392*/ 	.byte	0x06
	.zero		1


	//   ....[39]....
        /*0394*/ 	.word	0x00000bf0
        /*0398*/ 	.word	0x000000ff
        /*039c*/ 	.word	0x00000138
        /*03a0*/ 	.short	0x0100
        /*03a2*/ 	.byte	0x06
	.zero		1


	//   ....[40]....
        /*03a4*/ 	.word	0x00000d10
        /*03a8*/ 	.word	0x000000ff
        /*03ac*/ 	.word	0x00000140
        /*03b0*/ 	.short	0x0100
        /*03b2*/ 	.byte	0x04
	.zero		1


	//   ....[41]....
        /*03b4*/ 	.word	0x00000d20
        /*03b8*/ 	.word	0x000000ff
        /*03bc*/ 	.word	0x00000160
        /*03c0*/ 	.short	0x0100
        /*03c2*/ 	.byte	0x04
	.zero		1


	//   ....[42]....
        /*03c4*/ 	.word	0x00000d30
        /*03c8*/ 	.word	0x000000ff
        /*03cc*/ 	.word	0x00000148
        /*03d0*/ 	.short	0x0100
        /*03d2*/ 	.byte	0x04
	.zero		1


	//   ....[43]....
        /*03d4*/ 	.word	0x00000d40
        /*03d8*/ 	.word	0x000000ff
        /*03dc*/ 	.word	0x00000168
        /*03e0*/ 	.short	0x0100
        /*03e2*/ 	.byte	0x04
	.zero		1


	//   ....[44]....
        /*03e4*/ 	.word	0x00000d50
        /*03e8*/ 	.word	0x000000ff
        /*03ec*/ 	.word	0x00000150
        /*03f0*/ 	.short	0x0100
        /*03f2*/ 	.byte	0x04
	.zero		1


	//   ....[45]....
        /*03f4*/ 	.word	0x00000d60
        /*03f8*/ 	.word	0x000000ff
        /*03fc*/ 	.word	0x00000170
        /*0400*/ 	.short	0x0100
        /*0402*/ 	.byte	0x04
	.zero		1


	//   ....[46]....
        /*0404*/ 	.word	0x00000d70
        /*0408*/ 	.word	0x000000ff
        /*040c*/ 	.word	0x00000158
        /*0410*/ 	.short	0x0100
        /*0412*/ 	.byte	0x04
	.zero		1


	//   ....[47]....
        /*0414*/ 	.word	0x00000d80
        /*0418*/ 	.word	0x000000ff
        /*041c*/ 	.word	0x00000178
        /*0420*/ 	.short	0x0100
        /*0422*/ 	.byte	0x04
	.zero		1


	//   ....[48]....
        /*0424*/ 	.word	0x00000e70
        /*0428*/ 	.word	0x000000ff
        /*042c*/ 	.word	0x00000180
        /*0430*/ 	.short	0x0100
        /*0432*/ 	.byte	0x04
	.zero		1


	//   ....[49]....
        /*0434*/ 	.word	0x00000e80
        /*0438*/ 	.word	0x000000ff
        /*043c*/ 	.word	0x00000190
        /*0440*/ 	.short	0x0100
        /*0442*/ 	.byte	0x04
	.zero		1


	//   ....[50]....
        /*0444*/ 	.word	0x00000e90
        /*0448*/ 	.word	0x000000ff
        /*044c*/ 	.word	0x00000188
        /*0450*/ 	.short	0x0100
        /*0452*/ 	.byte	0x04
	.zero		1


	//   ....[51]....
        /*0454*/ 	.word	0x00000ea0
        /*0458*/ 	.word	0x000000ff
        /*045c*/ 	.word	0x00000198
        /*0460*/ 	.short	0x0100
        /*0462*/ 	.byte	0x04
	.zero		1


	//   ....[52]....
        /*0464*/ 	.word	0x00000fa0
        /*0468*/ 	.word	0x000000ff
        /*046c*/ 	.word	0x000001a0
        /*0470*/ 	.short	0x0100
        /*0472*/ 	.byte	0x06
	.zero		1


	//   ....[53]....
        /*0474*/ 	.word	0x00001bc0
        /*0478*/ 	.word	0x00000000
        /*047c*/ 	.word	0x00000190
        /*0480*/ 	.short	0x010a
        /*0482*/ 	.byte	0xff
	.zero		1


	//   ....[54]....
        /*0484*/ 	.word	0x00001bf0
        /*0488*/ 	.word	0x00000000
        /*048c*/ 	.word	0x00000180
        /*0490*/ 	.short	0x0101
        /*0492*/ 	.byte	0xff
	.zero		1


	//   ....[55]....
        /*0494*/ 	.word	0x00001cb0
        /*0498*/ 	.word	0x000000ff
        /*049c*/ 	.word	0x00000068
        /*04a0*/ 	.short	0x010a
        /*04a2*/ 	.byte	0x04
	.zero		1


	//   ....[56]....
        /*04a4*/ 	.word	0x00001d70
        /*04a8*/ 	.word	0x000000ff
        /*04ac*/ 	.word	0x00000068
        /*04b0*/ 	.short	0x010a
        /*04b2*/ 	.byte	0x21
	.zero		1


	//   ....[57]....
        /*04b4*/ 	.word	0x00001f40
        /*04b8*/ 	.word	0x000000ff
        /*04bc*/ 	.word	0x00000068
        /*04c0*/ 	.short	0x010a
        /*04c2*/ 	.byte	0x07
	.zero		1


	//   ....[58]....
        /*04c4*/ 	.word	0x00002040
        /*04c8*/ 	.word	0x000000ff
        /*04cc*/ 	.word	0x00000118
        /*04d0*/ 	.short	0x0101
        /*04d2*/ 	.byte	0x06
	.zero		1


	//   ....[59]....
        /*04d4*/ 	.word	0x00002060
        /*04d8*/ 	.word	0x000000ff
        /*04dc*/ 	.word	0x00000068
        /*04e0*/ 	.short	0x010a
        /*04e2*/ 	.byte	0x04
	.zero		1


	//   ....[60]....
        /*04e4*/ 	.word	0x000020e0
        /*04e8*/ 	.word	0x000000ff
        /*04ec*/ 	.word	0x00000068
        /*04f0*/ 	.short	0x010a
        /*04f2*/ 	.byte	0x11
	.zero		1


	//   ....[61]....
        /*04f4*/ 	.word	0x00002270
        /*04f8*/ 	.word	0x000000ff
        /*04fc*/ 	.word	0x00000068
        /*0500*/ 	.short	0x010a
        /*0502*/ 	.byte	0x08
	.zero		1


	//   ....[62]....
        /*0504*/ 	.word	0x000023e0
        /*0508*/ 	.word	0x00000003
        /*050c*/ 	.word	0x00000120
        /*0510*/ 	.short	0x010a
        /*0512*/ 	.byte	0xff
	.zero		1


	//   ....[63]....
        /*0514*/ 	.word	0x00002530
        /*0518*/ 	.word	0x00000000
        /*051c*/ 	.word	0x00000000
        /*0520*/ 	.short	0x0101
        /*0522*/ 	.byte	0xff
	.zero		1


	//   ....[64]....
        /*0524*/ 	.word	0x00002ae0
        /*0528*/ 	.word	0x000000ff
        /*052c*/ 	.word	0x00000000
        /*0530*/ 	.short	0x010a
        /*0532*/ 	.byte	0x04
	.zero		1


	//   ....[65]....
        /*0534*/ 	.word	0x00002b70
        /*0538*/ 	.word	0x000000ff
        /*053c*/ 	.word	0x00000000
        /*0540*/ 	.short	0x010a
        /*0542*/ 	.byte	0x05
	.zero		1


	//   ....[66]....
        /*0544*/ 	.word	0x00002c00
        /*0548*/ 	.word	0x000000ff
        /*054c*/ 	.word	0x00000000
        /*0550*/ 	.short	0x010a
        /*0552*/ 	.byte	0x05
	.zero		1


	//   ....[67]....
        /*0554*/ 	.word	0x00002c90
        /*0558*/ 	.word	0x000000ff
        /*055c*/ 	.word	0x00000000
        /*0560*/ 	.short	0x010a
        /*0562*/ 	.byte	0x05
	.zero		1


	//   ....[68]....
        /*0564*/ 	.word	0x00002d20
        /*0568*/ 	.word	0x000000ff
        /*056c*/ 	.word	0x00000000
        /*0570*/ 	.short	0x010a
        /*0572*/ 	.byte	0x05
	.zero		1


	//   ....[69]....
        /*0574*/ 	.word	0x00002db0
        /*0578*/ 	.word	0x000000ff
        /*057c*/ 	.word	0x00000000
        /*0580*/ 	.short	0x010a
        /*0582*/ 	.byte	0x05
	.zero		1


	//   ....[70]....
        /*0584*/ 	.word	0x00002e40
        /*0588*/ 	.word	0x000000ff
        /*058c*/ 	.word	0x00000000
        /*0590*/ 	.short	0x010a
        /*0592*/ 	.byte	0x05
	.zero		1


	//   ....[71]....
        /*0594*/ 	.word	0x00002ed0
        /*0598*/ 	.word	0x000000ff
        /*059c*/ 	.word	0x00000000
        /*05a0*/ 	.short	0x010a
        /*05a2*/ 	.byte	0x05
	.zero		1


	//   ....[72]....
        /*05a4*/ 	.word	0x00002f60
        /*05a8*/ 	.word	0x000000ff
        /*05ac*/ 	.word	0x00000000
        /*05b0*/ 	.short	0x010a
        /*05b2*/ 	.byte	0x05
	.zero		1


	//   ....[73]....
        /*05b4*/ 	.word	0x00002ff0
        /*05b8*/ 	.word	0x000000ff
        /*05bc*/ 	.word	0x00000000
        /*05c0*/ 	.short	0x010a
        /*05c2*/ 	.byte	0x05
	.zero		1


	//   ....[74]....
        /*05c4*/ 	.word	0x00003080
        /*05c8*/ 	.word	0x000000ff
        /*05cc*/ 	.word	0x00000000
        /*05d0*/ 	.short	0x010a
        /*05d2*/ 	.byte	0x05
	.zero		1


	//   ....[75]....
        /*05d4*/ 	.word	0x00003110
        /*05d8*/ 	.word	0x000000ff
        /*05dc*/ 	.word	0x00000000
        /*05e0*/ 	.short	0x010a
        /*05e2*/ 	.byte	0x05
	.zero		1


	//   ....[76]....
        /*05e4*/ 	.word	0x000031b0
        /*05e8*/ 	.word	0x00000000
        /*05ec*/ 	.word	0x00000000
        /*05f0*/ 	.short	0x010a
        /*05f2*/ 	.byte	0xff
	.zero		1


	//   ....[77]....
        /*05f4*/ 	.word	0x000032d0
        /*05f8*/ 	.word	0x00000002
        /*05fc*/ 	.word	0x00000180
        /*0600*/ 	.short	0x010a
        /*0602*/ 	.byte	0xff
	.zero		1


	//   ....[78]....
        /*0604*/ 	.word	0x00003340
        /*0608*/ 	.word	0x00000002
        /*060c*/ 	.word	0x00000000
        /*0610*/ 	.short	0x0101
        /*0612*/ 	.byte	0xff
	.zero		1


	//   ....[79]....
        /*0614*/ 	.word	0x00003360
        /*0618*/ 	.word	0x000000ff
        /*061c*/ 	.word	0x00000130
        /*0620*/ 	.short	0x010a
        /*0622*/ 	.byte	0x04
	.zero		1


	//   ....[80]....
        /*0624*/ 	.word	0x00003480
        /*0628*/ 	.word	0x00000002
        /*062c*/ 	.word	0x00000120
        /*0630*/ 	.short	0x010a
        /*0632*/ 	.byte	0xff
	.zero		1


	//   ....[81]....
        /*0634*/ 	.word	0x00003580
        /*0638*/ 	.word	0x00000002
        /*063c*/ 	.word	0x00000000
        /*0640*/ 	.short	0x0101
        /*0642*/ 	.byte	0xff
	.zero		1


	//   ....[82]....
        /*0644*/ 	.word	0x00003610
        /*0648*/ 	.word	0x000000ff
        /*064c*/ 	.word	0x00000130
        /*0650*/ 	.short	0x0106
        /*0652*/ 	.byte	0x04
	.zero		1


	//   ....[83]....
        /*0654*/ 	.word	0x00003630
        /*0658*/ 	.word	0x000000ff
        /*065c*/ 	.word	0x00000130
        /*0660*/ 	.short	0x010a
        /*0662*/ 	.byte	0x04
	.zero		1


	//   ....[84]....
        /*0664*/ 	.word	0x000036c0
        /*0668*/ 	.word	0x000000ff
        /*066c*/ 	.word	0x00000130
        /*0670*/ 	.short	0x0106
        /*0672*/ 	.byte	0x07
	.zero		1


	//   ....[85]....
        /*0674*/ 	.word	0x00003700
        /*0678*/ 	.word	0x00000000
        /*067c*/ 	.word	0x00000130
        /*0680*/ 	.short	0x010a
        /*0682*/ 	.byte	0xff
	.zero		1


	//   ....[86]....
        /*0684*/ 	.word	0x00003940
        /*0688*/ 	.word	0x000000ff
        /*068c*/ 	.word	0x00000008
        /*0690*/ 	.short	0x010a
        /*0692*/ 	.byte	0x05
	.zero		1


	//   ....[87]....
        /*0694*/ 	.word	0x00003960
        /*0698*/ 	.word	0x000000ff
        /*069c*/ 	.word	0x00000008
        /*06a0*/ 	.short	0x010a
        /*06a2*/ 	.byte	0x05
	.zero		1


	//   ....[88]....
        /*06a4*/ 	.word	0x00003af0
        /*06a8*/ 	.word	0x000000ff
        /*06ac*/ 	.word	0x00000008
        /*06b0*/ 	.short	0x010a
        /*06b2*/ 	.byte	0x05
	.zero		1


	//   ....[89]....
        /*06b4*/ 	.word	0x00003b10
        /*06b8*/ 	.word	0x000000ff
        /*06bc*/ 	.word	0x00000008
        /*06c0*/ 	.short	0x010a
        /*06c2*/ 	.byte	0x05
	.zero		1


	//   ....[90]....
        /*06c4*/ 	.word	0x00003bd0
        /*06c8*/ 	.word	0x000000ff
        /*06cc*/ 	.word	0x00000000
        /*06d0*/ 	.short	0x0101
        /*06d2*/ 	.byte	0x04
	.zero		1


	//   ....[91]....
        /*06d4*/ 	.word	0x00003f00
        /*06d8*/ 	.word	0x00000000
        /*06dc*/ 	.word	0x00000120
        /*06e0*/ 	.short	0x010a
        /*06e2*/ 	.byte	0xff
	.zero		1


	//   ....[92]....
        /*06e4*/ 	.word	0x00003fc0
        /*06e8*/ 	.word	0x00000000
        /*06ec*/ 	.word	0x00000000
        /*06f0*/ 	.short	0x0101
        /*06f2*/ 	.byte	0xff
	.zero		1


	//   ....[93]....
        /*06f4*/ 	.word	0x00004080
        /*06f8*/ 	.word	0x000000ff
        /*06fc*/ 	.word	0x00000000
        /*0700*/ 	.short	0x010a
        /*0702*/ 	.byte	0x04
	.zero		1


	//   ....[94]....
        /*0704*/ 	.word	0x00004090
        /*0708*/ 	.word	0x000000ff
        /*070c*/ 	.word	0x00000160
        /*0710*/ 	.short	0x010a
        /*0712*/ 	.byte	0x1f
	.zero		1


	//   ....[95]....
        /*0714*/ 	.word	0x00004140
        /*0718*/ 	.word	0x000000ff
        /*071c*/ 	.word	0x00000000
        /*0720*/ 	.short	0x010a
        /*0722*/ 	.byte	0x05
	.zero		1


	//   ....[96]....
        /*0724*/ 	.word	0x00004270
        /*0728*/ 	.word	0x000000ff
        /*072c*/ 	.word	0x00000000
        /*0730*/ 	.short	0x010a
        /*0732*/ 	.byte	0x04
	.zero		1


	//   ....[97]....
        /*0734*/ 	.word	0x00004570
        /*0738*/ 	.word	0x000000ff
        /*073c*/ 	.word	0x00000000
        /*0740*/ 	.short	0x010a
        /*0742*/ 	.byte	0x04
	.zero		1


	//   ....[98]....
        /*0744*/ 	.word	0x00004600
        /*0748*/ 	.word	0x000000ff
        /*074c*/ 	.word	0x00000000
        /*0750*/ 	.short	0x010a
        /*0752*/ 	.byte	0x05
	.zero		1


	//   ....[99]....
        /*0754*/ 	.word	0x00004690
        /*0758*/ 	.word	0x000000ff
        /*075c*/ 	.word	0x00000000
        /*0760*/ 	.short	0x010a
        /*0762*/ 	.byte	0x05
	.zero		1


	//   ....[100]....
        /*0764*/ 	.word	0x00004730
        /*0768*/ 	.word	0x00000000
        /*076c*/ 	.word	0x00000000
        /*0770*/ 	.short	0x010a
        /*0772*/ 	.byte	0xff
	.zero		1


	//   ....[101]....
        /*0774*/ 	.word	0x00004770
        /*0778*/ 	.word	0x00000000
        /*077c*/ 	.word	0x00000000
        /*0780*/ 	.short	0x010a
        /*0782*/ 	.byte	0xff
	.zero		1


	//   ....[102]....
        /*0784*/ 	.word	0x000047e0
        /*0788*/ 	.word	0x000000ff
        /*078c*/ 	.word	0x00000000
        /*0790*/ 	.short	0x0101
        /*0792*/ 	.byte	0x04
	.zero		1


	//   ....[103]....
        /*0794*/ 	.word	0x00004820
        /*0798*/ 	.word	0x000000ff
        /*079c*/ 	.word	0x000001a0
        /*07a0*/ 	.short	0x010a
        /*07a2*/ 	.byte	0x1a
	.zero		1


	//   ....[104]....
        /*07a4*/ 	.word	0x00004870
        /*07a8*/ 	.word	0x000000ff
        /*07ac*/ 	.word	0x00000000
        /*07b0*/ 	.short	0x0101
        /*07b2*/ 	.byte	0x04
	.zero		1


	//   ....[105]....
        /*07b4*/ 	.word	0x00004d50
        /*07b8*/ 	.word	0x00000008
        /*07bc*/ 	.word	0x00000120
        /*07c0*/ 	.short	0x010a
        /*07c2*/ 	.byte	0xff
	.zero		1


	//   ....[106]....
        /*07c4*/ 	.word	0x00004ec0
        /*07c8*/ 	.word	0x00000000
        /*07cc*/ 	.word	0x00000000
        /*07d0*/ 	.short	0x0101
        /*07d2*/ 	.byte	0xff
	.zero		1


	//   ....[107]....
        /*07d4*/ 	.word	0x000053a0
        /*07d8*/ 	.word	0x000000ff
        /*07dc*/ 	.word	0x00000118
        /*07e0*/ 	.short	0x010a
        /*07e2*/ 	.byte	0x15
	.zero		1


	//   ....[108]....
        /*07e4*/ 	.word	0x00005530
        /*07e8*/ 	.word	0x000000ff
        /*07ec*/ 	.word	0x000000f0
        /*07f0*/ 	.short	0x010a
        /*07f2*/ 	.byte	0x15
	.zero		1


	//   ....[109]....
        /*07f4*/ 	.word	0x00005700
        /*07f8*/ 	.word	0x000000ff
        /*07fc*/ 	.word	0x000000d0
        /*0800*/ 	.short	0x010b
        /*0802*/ 	.byte	0x15
	.zero		1


	//   ....[110]....
        /*0804*/ 	.word	0x00005720
        /*0808*/ 	.word	0x000000ff
        /*080c*/ 	.word	0x00000000
        /*0810*/ 	.short	0x0101
        /*0812*/ 	.byte	0x04
	.zero		1


	//   ....[111]....
        /*0814*/ 	.word	0x00005730
        /*0818*/ 	.word	0x000000ff
        /*081c*/ 	.word	0x000000f8
        /*0820*/ 	.short	0x010a
        /*0822*/ 	.byte	0x15
	.zero		1


	//   ....[112]....
        /*0824*/ 	.word	0x000058e0
        /*0828*/ 	.word	0x000000ff
        /*082c*/ 	.word	0x000000d8
        /*0830*/ 	.short	0x010b
        /*0832*/ 	.byte	0x15
	.zero		1


	//   ....[113]....
        /*0834*/ 	.word	0x00005900
        /*0838*/ 	.word	0x000000ff
        /*083c*/ 	.word	0x00000000
        /*0840*/ 	.short	0x0101
        /*0842*/ 	.byte	0x04
	.zero		1


	//   ....[114]....
        /*0844*/ 	.word	0x00005910
        /*0848*/ 	.word	0x000000ff
        /*084c*/ 	.word	0x00000100
        /*0850*/ 	.short	0x010a
        /*0852*/ 	.byte	0x15
	.zero		1


	//   ....[115]....
        /*0854*/ 	.word	0x00005ae0
        /*0858*/ 	.word	0x000000ff
        /*085c*/ 	.word	0x000000e0
        /*0860*/ 	.short	0x010b
        /*0862*/ 	.byte	0x15
	.zero		1


	//   ....[116]....
        /*0864*/ 	.word	0x00005b00
        /*0868*/ 	.word	0x000000ff
        /*086c*/ 	.word	0x00000000
        /*0870*/ 	.short	0x0101
        /*0872*/ 	.byte	0x04
	.zero		1


	//   ....[117]....
        /*0874*/ 	.word	0x00005b10
        /*0878*/ 	.word	0x000000ff
        /*087c*/ 	.word	0x00000108
        /*0880*/ 	.short	0x010a
        /*0882*/ 	.byte	0x15
	.zero		1


	//   ....[118]....
        /*0884*/ 	.word	0x00005d60
        /*0888*/ 	.word	0x000000ff
        /*088c*/ 	.word	0x000000e8
        /*0890*/ 	.short	0x010b
        /*0892*/ 	.byte	0x15
	.zero		1


	//   ....[119]....
        /*0894*/ 	.word	0x00005d70
        /*0898*/ 	.word	0x000000ff
        /*089c*/ 	.word	0x00000000
        /*08a0*/ 	.short	0x0101
        /*08a2*/ 	.byte	0x34
	.zero		1


	//   ....[120]....
        /*08a4*/ 	.word	0x00005da0
        /*08a8*/ 	.word	0x000000ff
        /*08ac*/ 	.word	0x000000f0
        /*08b0*/ 	.short	0x010a
        /*08b2*/ 	.byte	0x15
	.zero		1


	//   ....[121]....
        /*08b4*/ 	.word	0x00005dc0
        /*08b8*/ 	.word	0x000000ff
        /*08bc*/ 	.word	0x000000f8
        /*08c0*/ 	.short	0x010a
        /*08c2*/ 	.byte	0x15
	.zero		1


	//   ....[122]....
        /*08c4*/ 	.word	0x00005de0
        /*08c8*/ 	.word	0x000000ff
        /*08cc*/ 	.word	0x00000100
        /*08d0*/ 	.short	0x010a
        /*08d2*/ 	.byte	0x15
	.zero		1


	//   ....[123]....
        /*08d4*/ 	.word	0x00005e20
        /*08d8*/ 	.word	0x00000000
        /*08dc*/ 	.word	0x00000108
        /*08e0*/ 	.short	0x010a
        /*08e2*/ 	.byte	0xff
	.zero		1


	//   ....[124]....
        /*08e4*/ 	.word	0x00006160
        /*08e8*/ 	.word	0x00000003
        /*08ec*/ 	.word	0x00000120
        /*08f0*/ 	.short	0x010a
        /*08f2*/ 	.byte	0xff
	.zero		1


	//   ....[125]....
        /*08f4*/ 	.word	0x000062e0
        /*08f8*/ 	.word	0x00000000
        /*08fc*/ 	.word	0x00000000
        /*0900*/ 	.short	0x0101
        /*0902*/ 	.byte	0xff
	.zero		1


	//   ....[126]....
        /*0904*/ 	.word	0x00006e20
        /*0908*/ 	.word	0x000000ff
        /*090c*/ 	.word	0x000000d0
        /*0910*/ 	.short	0x010a
        /*0912*/ 	.byte	0x2b
	.zero		1


	//   ....[127]....
        /*0914*/ 	.word	0x00006e60
        /*0918*/ 	.word	0x00000035
        /*091c*/ 	.word	0x00000140
        /*0920*/ 	.short	0x010a
        /*0922*/ 	.byte	0xff
	.zero		1


	//   ....[128]....
        /*0924*/ 	.word	0x00006f70
        /*0928*/ 	.word	0x000000ff
        /*092c*/ 	.word	0x000000d0
        /*0930*/ 	.short	0x010a
        /*0932*/ 	.byte	0x2b
	.zero		1


	//   ....[129]....
        /*0934*/ 	.word	0x00007040
        /*0938*/ 	.word	0x00000035
        /*093c*/ 	.word	0x00000140
        /*0940*/ 	.short	0x010a
        /*0942*/ 	.byte	0xff
	.zero		1


	//   ....[130]....
        /*0944*/ 	.word	0x00007800
        /*0948*/ 	.word	0x00000000
        /*094c*/ 	.word	0x00000000
        /*0950*/ 	.short	0x0101
        /*0952*/ 	.byte	0xff
	.zero		1


	//   ....[131]....
        /*0954*/ 	.word	0x00007810
        /*0958*/ 	.word	0x00000002
        /*095c*/ 	.word	0x000000d0
        /*0960*/ 	.short	0x010a
        /*0962*/ 	.byte	0xff
	.zero		1


	//   ....[132]....
        /*0964*/ 	.word	0x000078d0
        /*0968*/ 	.word	0x00000002
        /*096c*/ 	.word	0x000000d0
        /*0970*/ 	.short	0x010a
        /*0972*/ 	.byte	0xff
	.zero		1


	//   ....[133]....
        /*0974*/ 	.word	0x000080d0
        /*0978*/ 	.word	0x00000000
        /*097c*/ 	.word	0x00000000
        /*0980*/ 	.short	0x0101
        /*0982*/ 	.byte	0xff
	.zero		1


	//   ....[134]....
        /*0984*/ 	.word	0x000080f0
        /*0988*/ 	.word	0x00000002
        /*098c*/ 	.word	0x000000d0
        /*0990*/ 	.short	0x010a
        /*0992*/ 	.byte	0xff
	.zero		1


	//   ....[135]....
        /*0994*/ 	.word	0x000081a0
        /*0998*/ 	.word	0x00000002
        /*099c*/ 	.word	0x000000d0
        /*09a0*/ 	.short	0x010a
        /*09a2*/ 	.byte	0xff
	.zero		1


	//   ....[136]....
        /*09a4*/ 	.word	0x000089a0
        /*09a8*/ 	.word	0x00000000
        /*09ac*/ 	.word	0x00000000
        /*09b0*/ 	.short	0x0101
        /*09b2*/ 	.byte	0xff
	.zero		1


	//   ....[137]....
        /*09b4*/ 	.word	0x000089c0
        /*09b8*/ 	.word	0x00000003
        /*09bc*/ 	.word	0x000000d0
        /*09c0*/ 	.short	0x010a
        /*09c2*/ 	.byte	0xff
	.zero		1


	//   ....[138]....
        /*09c4*/ 	.word	0x00008a70
        /*09c8*/ 	.word	0x00000003
        /*09cc*/ 	.word	0x000000d0
        /*09d0*/ 	.short	0x010a
        /*09d2*/ 	.byte	0xff
	.zero		1


	//   ....[139]....
        /*09d4*/ 	.word	0x00008d20
        /*09d8*/ 	.word	0x00000035
        /*09dc*/ 	.word	0x00000000
        /*09e0*/ 	.short	0x0101
        /*09e2*/ 	.byte	0xff
	.zero		1


	//   ....[140]....
        /*09e4*/ 	.word	0x000092c0
        /*09e8*/ 	.word	0x00000000
        /*09ec*/ 	.word	0x00000000
        /*09f0*/ 	.short	0x0101
        /*09f2*/ 	.byte	0xff
	.zero		1


	//   ....[141]....
        /*09f4*/ 	.word	0x00009550
        /*09f8*/ 	.word	0x000000ff
        /*09fc*/ 	.word	0x00000000
        /*0a00*/ 	.short	0x0101
        /*0a02*/ 	.byte	0x04
	.zero		1


	//   ....[142]....
        /*0a04*/ 	.word	0x00009570
        /*0a08*/ 	.word	0x00000000
        /*0a0c*/ 	.word	0x00000190
        /*0a10*/ 	.short	0x010a
        /*0a12*/ 	.byte	0xff
	.zero		1


	//   ....[143]....
        /*0a14*/ 	.word	0x000095d0
        /*0a18*/ 	.word	0x00000000
        /*0a1c*/ 	.word	0x00000068
        /*0a20*/ 	.short	0x010a
        /*0a22*/ 	.byte	0xff
	.zero		1


	//   ....[144]....
        /*0a24*/ 	.word	0x00009630
        /*0a28*/ 	.word	0x00000000
        /*0a2c*/ 	.word	0x00000068
        /*0a30*/ 	.short	0x010a
        /*0a32*/ 	.byte	0xff
	.zero		1


	//   ....[145]....
        /*0a34*/ 	.word	0x00009680
        /*0a38*/ 	.word	0x00000003
        /*0a3c*/ 	.word	0x00000120
        /*0a40*/ 	.short	0x010a
        /*0a42*/ 	.byte	0xff
	.zero		1


	//   ....[146]....
        /*0a44*/ 	.word	0x000096e0
        /*0a48*/ 	.word	0x00000000
        /*0a4c*/ 	.word	0x00000000
        /*0a50*/ 	.short	0x010a
        /*0a52*/ 	.byte	0xff
	.zero		1


	//   ....[147]....
        /*0a54*/ 	.word	0x00009740
        /*0a58*/ 	.word	0x00000000
        /*0a5c*/ 	.word	0x00000000
        /*0a60*/ 	.short	0x010a
        /*0a62*/ 	.byte	0xff
	.zero		1


	//   ....[148]....
        /*0a64*/ 	.word	0x000097a0
        /*0a68*/ 	.word	0x00000000
        /*0a6c*/ 	.word	0x00000000
        /*0a70*/ 	.short	0x010a
        /*0a72*/ 	.byte	0xff
	.zero		1


	//   ....[149]....
        /*0a74*/ 	.word	0x00009800
        /*0a78*/ 	.word	0x00000000
        /*0a7c*/ 	.word	0x00000000
        /*0a80*/ 	.short	0x010a
        /*0a82*/ 	.byte	0xff
	.zero		1


	//   ....[150]....
        /*0a84*/ 	.word	0x00009860
        /*0a88*/ 	.word	0x00000000
        /*0a8c*/ 	.word	0x00000000
        /*0a90*/ 	.short	0x010a
        /*0a92*/ 	.byte	0xff
	.zero		1


	//   ....[151]....
        /*0a94*/ 	.word	0x000098c0
        /*0a98*/ 	.word	0x00000000
        /*0a9c*/ 	.word	0x00000000
        /*0aa0*/ 	.short	0x010a
        /*0aa2*/ 	.byte	0xff
	.zero		1


	//   ....[152]....
        /*0aa4*/ 	.word	0x00009920
        /*0aa8*/ 	.word	0x00000000
        /*0aac*/ 	.word	0x00000000
        /*0ab0*/ 	.short	0x010a
        /*0ab2*/ 	.byte	0xff
	.zero		1


	//   ....[153]....
        /*0ab4*/ 	.word	0x00009980
        /*0ab8*/ 	.word	0x00000000
        /*0abc*/ 	.word	0x00000000
        /*0ac0*/ 	.short	0x010a
        /*0ac2*/ 	.byte	0xff
	.zero		1


	//   ....[154]....
        /*0ac4*/ 	.word	0x000099e0
        /*0ac8*/ 	.word	0x00000000
        /*0acc*/ 	.word	0x00000000
        /*0ad0*/ 	.short	0x010a
        /*0ad2*/ 	.byte	0xff
	.zero		1


	//   ....[155]....
        /*0ad4*/ 	.word	0x00009a40
        /*0ad8*/ 	.word	0x00000000
        /*0adc*/ 	.word	0x00000000
        /*0ae0*/ 	.short	0x010a
        /*0ae2*/ 	.byte	0xff
	.zero		1


	//   ....[156]....
        /*0ae4*/ 	.word	0x00009aa0
        /*0ae8*/ 	.word	0x00000000
        /*0aec*/ 	.word	0x00000000
        /*0af0*/ 	.short	0x010a
        /*0af2*/ 	.byte	0xff
	.zero		1


	//   ....[157]....
        /*0af4*/ 	.word	0x00009b00
        /*0af8*/ 	.word	0x00000000
        /*0afc*/ 	.word	0x00000000
        /*0b00*/ 	.short	0x010a
        /*0b02*/ 	.byte	0xff
	.zero		1


	//   ....[158]....
        /*0b04*/ 	.word	0x00009b50
        /*0b08*/ 	.word	0x00000002
        /*0b0c*/ 	.word	0x00000180
        /*0b10*/ 	.short	0x010a
        /*0b12*/ 	.byte	0xff
	.zero		1


	//   ....[159]....
        /*0b14*/ 	.word	0x00009bb0
        /*0b18*/ 	.word	0x00000002
        /*0b1c*/ 	.word	0x00000130
        /*0b20*/ 	.short	0x010a
        /*0b22*/ 	.byte	0xff
	.zero		1


	//   ....[160]....
        /*0b24*/ 	.word	0x00009c00
        /*0b28*/ 	.word	0x00000002
        /*0b2c*/ 	.word	0x00000120
        /*0b30*/ 	.short	0x010a
        /*0b32*/ 	.byte	0xff
	.zero		1


	//   ....[161]....
        /*0b34*/ 	.word	0x00009c60
        /*0b38*/ 	.word	0x00000000
        /*0b3c*/ 	.word	0x00000130
        /*0b40*/ 	.short	0x010a
        /*0b42*/ 	.byte	0xff
	.zero		1


	//   ....[162]....
        /*0b44*/ 	.word	0x00009cc0
        /*0b48*/ 	.word	0x00000005
        /*0b4c*/ 	.word	0x00000008
        /*0b50*/ 	.short	0x010a
        /*0b52*/ 	.byte	0xff
	.zero		1


	//   ....[163]....
        /*0b54*/ 	.word	0x00009da0
        /*0b58*/ 	.word	0x00000000
        /*0b5c*/ 	.word	0x00000008
        /*0b60*/ 	.short	0x010a
        /*0b62*/ 	.byte	0xff
	.zero		1


	//   ....[164]....
        /*0b64*/ 	.word	0x00009df0
        /*0b68*/ 	.word	0x00000000
        /*0b6c*/ 	.word	0x00000120
        /*0b70*/ 	.short	0x010a
        /*0b72*/ 	.byte	0xff
	.zero		1


	//   ....[165]....
        /*0b74*/ 	.word	0x00009e50
        /*0b78*/ 	.word	0x00000000
        /*0b7c*/ 	.word	0x00000160
        /*0b80*/ 	.short	0x010a
        /*0b82*/ 	.byte	0xff
	.zero		1


	//   ....[166]....
        /*0b84*/ 	.word	0x00009eb0
        /*0b88*/ 	.word	0x00000000
        /*0b8c*/ 	.word	0x00000000
        /*0b90*/ 	.short	0x010a
        /*0b92*/ 	.byte	0xff
	.zero		1


	//   ....[167]....
        /*0b94*/ 	.word	0x00009f10
        /*0b98*/ 	.word	0x00000000
        /*0b9c*/ 	.word	0x00000000
        /*0ba0*/ 	.short	0x010a
        /*0ba2*/ 	.byte	0xff
	.zero		1


	//   ....[168]....
        /*0ba4*/ 	.word	0x00009f70
        /*0ba8*/ 	.word	0x00000000
        /*0bac*/ 	.word	0x00000000
        /*0bb0*/ 	.short	0x010a
        /*0bb2*/ 	.byte	0xff
	.zero		1


	//   ....[169]....
        /*0bb4*/ 	.word	0x00009fd0
        /*0bb8*/ 	.word	0x00000000
        /*0bbc*/ 	.word	0x00000000
        /*0bc0*/ 	.short	0x010a
        /*0bc2*/ 	.byte	0xff
	.zero		1


	//   ....[170]....
        /*0bc4*/ 	.word	0x0000a030
        /*0bc8*/ 	.word	0x00000000
        /*0bcc*/ 	.word	0x000001a0
        /*0bd0*/ 	.short	0x010a
        /*0bd2*/ 	.byte	0xff
	.zero		1


	//   ....[171]....
        /*0bd4*/ 	.word	0x0000a080
        /*0bd8*/ 	.word	0x00000008
        /*0bdc*/ 	.word	0x00000120
        /*0be0*/ 	.short	0x010a
        /*0be2*/ 	.byte	0xff
	.zero		1


	//   ....[172]....
        /*0be4*/ 	.word	0x0000a0e0
        /*0be8*/ 	.word	0x00000000
        /*0bec*/ 	.word	0x00000118
        /*0bf0*/ 	.short	0x010a
        /*0bf2*/ 	.byte	0xff
	.zero		1


	//   ....[173]....
        /*0bf4*/ 	.word	0x0000a140
        /*0bf8*/ 	.word	0x00000000
        /*0bfc*/ 	.word	0x000000f0
        /*0c00*/ 	.short	0x010a
        /*0c02*/ 	.byte	0xff
	.zero		1


	//   ....[174]....
        /*0c04*/ 	.word	0x0000a1a0
        /*0c08*/ 	.word	0x00000000
        /*0c0c*/ 	.word	0x000000f8
        /*0c10*/ 	.short	0x010a
        /*0c12*/ 	.byte	0xff
	.zero		1


	//   ....[175]....
        /*0c14*/ 	.word	0x0000a200
        /*0c18*/ 	.word	0x00000000
        /*0c1c*/ 	.word	0x00000100
        /*0c20*/ 	.short	0x010a
        /*0c22*/ 	.byte	0xff
	.zero		1


	//   ....[176]....
        /*0c24*/ 	.word	0x0000a260
        /*0c28*/ 	.word	0x00000000
        /*0c2c*/ 	.word	0x00000108
        /*0c30*/ 	.short	0x010a
        /*0c32*/ 	.byte	0xff
	.zero		1


	//   ....[177]....
        /*0c34*/ 	.word	0x0000a2c0
        /*0c38*/ 	.word	0x00000000
        /*0c3c*/ 	.word	0x000000f0
        /*0c40*/ 	.short	0x010a
        /*0c42*/ 	.byte	0xff
	.zero		1


	//   ....[178]....
        /*0c44*/ 	.word	0x0000a320
        /*0c48*/ 	.word	0x00000000
        /*0c4c*/ 	.word	0x000000f8
        /*0c50*/ 	.short	0x010a
        /*0c52*/ 	.byte	0xff
	.zero		1


	//   ....[179]....
        /*0c54*/ 	.word	0x0000a380
        /*0c58*/ 	.word	0x00000000
        /*0c5c*/ 	.word	0x00000100
        /*0c60*/ 	.short	0x010a
        /*0c62*/ 	.byte	0xff
	.zero		1


	//   ....[180]....
        /*0c64*/ 	.word	0x0000a3d0
        /*0c68*/ 	.word	0x00000003
        /*0c6c*/ 	.word	0x00000120
        /*0c70*/ 	.short	0x010a
        /*0c72*/ 	.byte	0xff
	.zero		1


	//   ....[181]....
        /*0c74*/ 	.word	0x0000a430
        /*0c78*/ 	.word	0x00000002
        /*0c7c*/ 	.word	0x000000d0
        /*0c80*/ 	.short	0x010a
        /*0c82*/ 	.byte	0xff
	.zero		1


	//   ....[182]....
        /*0c84*/ 	.word	0x0000a480
        /*0c88*/ 	.word	0x00000035
        /*0c8c*/ 	.word	0x00000140
        /*0c90*/ 	.short	0x010a
        /*0c92*/ 	.byte	0xff
	.zero		1


	//   ....[183]....
        /*0c94*/ 	.word	0x0000a4d0
        /*0c98*/ 	.word	0x00000002
        /*0c9c*/ 	.word	0x000000d0
        /*0ca0*/ 	.short	0x010a
        /*0ca2*/ 	.byte	0xff
	.zero		1


	//   ....[184]....
        /*0ca4*/ 	.word	0x0000a520
        /*0ca8*/ 	.word	0x00000002
        /*0cac*/ 	.word	0x000000d0
        /*0cb0*/ 	.short	0x010a
        /*0cb2*/ 	.byte	0xff
	.zero		1


	//   ....[185]....
        /*0cb4*/ 	.word	0x0000a570
        /*0cb8*/ 	.word	0x00000003
        /*0cbc*/ 	.word	0x000000d0
        /*0cc0*/ 	.short	0x010a
        /*0cc2*/ 	.byte	0xff
	.zero		1


	//----- nvinfo : EIATTR_NUM_MBARRIERS
	.align		4
.L_47:
        /*0cc4*/ 	.byte	0x03, 0x38
        /*0cc6*/ 	.short	0x0035


	//----- nvinfo : EIATTR_EXIT_INSTR_OFFSETS
	.align		4
        /*0cc8*/ 	.byte	0x04, 0x1c
        /*0cca*/ 	.short	(.L_49 - .L_48)


	//   ....[0]....
.L_48:
        /*0ccc*/ 	.word	0x000031e0


	//   ....[1]....
        /*0cd0*/ 	.word	0x000036d0


	//   ....[2]....
        /*0cd4*/ 	.word	0x00003730


	//   ....[3]....
        /*0cd8*/ 	.word	0x00004aa0


	//   ....[4]....
        /*0cdc*/ 	.word	0x00005e50


	//   ....[5]....
        /*0ce0*/ 	.word	0x00005e90


	//   ....[6]....
        /*0ce4*/ 	.word	0x00009440


	//   ....[7]....
        /*0ce8*/ 	.word	0x000094c0


	//   ....[8]....
        /*0cec*/ 	.word	0x000094f0


	//   ....[9]....
        /*0cf0*/ 	.word	0x00009560


	//----- nvinfo : EIATTR_MAX_THREADS
	.align		4
.L_49:
        /*0cf4*/ 	.byte	0x04, 0x05
        /*0cf6*/ 	.short	(.L_51 - .L_50)
.L_50:
        /*0cf8*/ 	.word	0x00000100
        /*0cfc*/ 	.word	0x00000001
        /*0d00*/ 	.word	0x00000001


	//----- nvinfo : EIATTR_CRS_STACK_SIZE
	.align		4
.L_51:
        /*0d04*/ 	.byte	0x04, 0x1e
        /*0d06*/ 	.short	(.L_53 - .L_52)
.L_52:
        /*0d08*/ 	.word	0x00000000


	//----- nvinfo : EIATTR_CBANK_PARAM_SIZE
	.align		4
.L_53:
        /*0d0c*/ 	.byte	0x03, 0x19
        /*0d0e*/ 	.short	0x0800


	//----- nvinfo : EIATTR_PARAM_CBANK
	.align		4
        /*0d10*/ 	.byte	0x04, 0x0a
        /*0d12*/ 	.short	(.L_55 - .L_54)
	.align		4
.L_54:
        /*0d14*/ 	.word	index@(.nv.constant0._ZN7cutlass13device_kernelINS_4gemm6kernel13GemmUniversalIN4cute5tupleIJiiiiEEENS1_10collective13CollectiveMmaINS1_35MainloopSm100TmaUmmaWarpSpecializedILi13ELi2ELi4ENS5_IJNS4_1CILi8EEENSA_ILi1EEESC_EEEEENS5_IJNSA_ILi128EEESF_NSA_ILi64EEEEEENS_6half_tENS5_IJSC_llEEESI_NS5_IJlSC_lEEENS4_8TiledMMAINS4_8MMA_AtomIJNS4_26SM100_MMA_F16BF16_2x1SM_SSISI_SI_fLi128ELi128ELNS4_4UMMA5MajorE1ELSP_0ELNSO_7ScaleInE0ELSQ_0EEEEEENS4_6LayoutINS5_IJSC_SC_SC_EEENS5_IJNSA_ILi0EEESV_SV_EEEEENS5_IJNS4_10UnderscoreESY_SY_EEEEENS4_18SM100_TMA_2SM_LOADENS4_14ComposedLayoutINS4_7SwizzleILi3ELi4ELi3EEENS4_18smem_ptr_flag_bitsILi16EEENST_INS5_IJSG_SB_EEENS5_IJSC_SG_EEEEEEEvNS4_8identityENS4_28SM100_TMA_2SM_LOAD_MULTICASTENS12_IS14_S16_NST_INS5_IJSB_SG_EEENS5_IJSG_SC_EEEEEEEvS1B_EENS_8epilogue10collective18CollectiveEpilogueINS1I_23Sm100TmaWarpSpecializedILi4ELi2ELi16ELb1ELb0EEEJNS5_IJSG_SF_SG_EEENS5_IJNST_ISG_SC_EENST_INS5_IJNSA_ILi16EEENSA_ILi2EEEEEES18_EEEEESI_SK_SI_SK_NS1I_6fusion15FusionCallbacksIS1M_NS1U_17LinearCombinationISI_fSI_fLNS_15FloatRoundStyleE2EEES1N_S1T_JEEENS4_5SM1004TMEM4LOAD26SM100_TMEM_LOAD_32dp32b16xENS4_13SM90_TMA_LOADENS12_INS13_ILi1ELi4ELi3EEES16_NST_INS5_IJSB_S1P_EEENS5_IJS1P_SC_EEEEEEENS4_39AutoVectorizingCopyWithAssumedAlignmentILi128EEENS4_14SM90_TMA_STOREES29_S2B_S2B_EEEvvEEEEvNT_6ParamsE)
        /*0d18*/ 	.short	0x0380
        /*0d1a*/ 	.short	0x0800


	//----- nvinfo : EIATTR_SW_WAR
	.align		4
.L_55:
        /*0d1c*/ 	.byte	0x04, 0x36
        /*0d1e*/ 	.short	(.L_57 - .L_56)
.L_56:
        /*0d20*/ 	.word	0x00000008
.L_57:


//--------------------- .nv.callgraph             --------------------------
	.section	.nv.callgraph,"",@"SHT_CUDA_CALLGRAPH"
	.align	4
	.sectionentsize	8
	.align		4
        /*0000*/ 	.word	0x00000000
	.align		4
        /*0004*/ 	.word	0xffffffff
	.align		4
        /*0008*/ 	.word	index@(_ZN7cutlass13device_kernelINS_4gemm6kernel13GemmUniversalIN4cute5tupleIJiiiiEEENS1_10collective13CollectiveMmaINS1_35MainloopSm100TmaUmmaWarpSpecializedILi13ELi2ELi4ENS5_IJNS4_1CILi8EEENSA_ILi1EEESC_EEEEENS5_IJNSA_ILi128EEESF_NSA_ILi64EEEEEENS_6half_tENS5_IJSC_llEEESI_NS5_IJlSC_lEEENS4_8TiledMMAINS4_8MMA_AtomIJNS4_26SM100_MMA_F16BF16_2x1SM_SSISI_SI_fLi128ELi128ELNS4_4UMMA5MajorE1ELSP_0ELNSO_7ScaleInE0ELSQ_0EEEEEENS4_6LayoutINS5_IJSC_SC_SC_EEENS5_IJNSA_ILi0EEESV_SV_EEEEENS5_IJNS4_10UnderscoreESY_SY_EEEEENS4_18SM100_TMA_2SM_LOADENS4_14ComposedLayoutINS4_7SwizzleILi3ELi4ELi3EEENS4_18smem_ptr_flag_bitsILi16EEENST_INS5_IJSG_SB_EEENS5_IJSC_SG_EEEEEEEvNS4_8identityENS4_28SM100_TMA_2SM_LOAD_MULTICASTENS12_IS14_S16_NST_INS5_IJSB_SG_EEENS5_IJSG_SC_EEEEEEEvS1B_EENS_8epilogue10collective18CollectiveEpilogueINS1I_23Sm100TmaWarpSpecializedILi4ELi2ELi16ELb1ELb0EEEJNS5_IJSG_SF_SG_EEENS5_IJNST_ISG_SC_EENST_INS5_IJNSA_ILi16EEENSA_ILi2EEEEEES18_EEEEESI_SK_SI_SK_NS1I_6fusion15FusionCallbacksIS1M_NS1U_17LinearCombinationISI_fSI_fLNS_15FloatRoundStyleE2EEES1N_S1T_JEEENS4_5SM1004TMEM4LOAD26SM100_TMEM_LOAD_32dp32b16xENS4_13SM90_TMA_LOADENS12_INS13_ILi1ELi4ELi3EEES16_NST_INS5_IJSB_S1P_EEENS5_IJS1P_SC_EEEEEEENS4_39AutoVectorizingCopyWithAssumedAlignmentILi128EEENS4_14SM90_TMA_STOREES29_S2B_S2B_EEEvvEEEEvNT_6ParamsE)
	.align		4
        /*000c*/ 	.word	index@(__assertfail)
	.align		4
        /*0010*/ 	.word	0x00000000
	.align		4
        /*0014*/ 	.word	0xfffffffe
	.align		4
        /*0018*/ 	.word	0x00000000
	.align		4
        /*001c*/ 	.word	0xfffffffd
	.align		4
        /*0020*/ 	.word	0x00000000
	.align		4
        /*0024*/ 	.word	0xfffffffc


//--------------------- .nv.constant4             --------------------------
	.section	.nv.constant4,"a",@progbits
	.align	8
	.align		8
.nv.constant4:
        /*0000*/ 	.dword	__assertfail
	.align		8
        /*0008*/ 	.dword	__unnamed_1
	.align		8
        /*0010*/ 	.dword	__unnamed_2
	.align		8
        /*0018*/ 	.dword	_ZN40_INTERNAL_dfc88f32_4_k_cu_6ffd25aa_409564cuda3std3__45__cpo5beginE
	.align		8
        /*0020*/ 	.dword	_ZN40_INTERNAL_dfc88f32_4_k_cu_6ffd25aa_409564cuda3std3__45__cpo3endE
	.align		8
        /*0028*/ 	.dword	_ZN40_INTERNAL_dfc88f32_4_k_cu_6ffd25aa_409564cuda3std3__45__cpo6cbeginE
	.align		8
        /*0030*/ 	.dword	_ZN40_INTERNAL_dfc88f32_4_k_cu_6ffd25aa_409564cuda3std3__45__cpo4cendE
	.align		8
        /*0038*/ 	.dword	_ZN40_INTERNAL_dfc88f32_4_k_cu_6ffd25aa_409564cuda3std3__442_GLOBAL__N__dfc88f32_4_k_cu_6ffd25aa_409566ignoreE
	.align		8
        /*0040*/ 	.dword	_ZN40_INTERNAL_dfc88f32_4_k_cu_6ffd25aa_409564cuda3std3__419piecewise_constructE
	.align		8
        /*0048*/ 	.dword	_ZN40_INTERNAL_dfc88f32_4_k_cu_6ffd25aa_409564cuda3std3__48in_placeE
	.align		8
        /*0050*/ 	.dword	_ZN40_INTERNAL_dfc88f32_4_k_cu_6ffd25aa_409564cuda3std6ranges3__45__cpo4swapE
	.align		8
        /*0058*/ 	.dword	_ZN40_INTERNAL_dfc88f32_4_k_cu_6ffd25aa_409564cuda3std6ranges3__45__cpo9iter_moveE
	.align		8
        /*0060*/ 	.dword	_ZN40_INTERNAL_dfc88f32_4_k_cu_6ffd25aa_409564cute7productE
	.align		8
        /*0068*/ 	.dword	_ZN40_INTERNAL_dfc88f32_4_k_cu_6ffd25aa_409564cute1_E
	.align		8
        /*0070*/ 	.dword	$str$25
	.align		8
        /*0078*/ 	.dword	$str$26
	.align		8
        /*0080*/ 	.dword	$str$27
	.align		8
        /*0088*/ 	.dword	$str$28


//--------------------- .text._ZN7cutlass13device_kernelINS_4gemm6kernel13GemmUniversalIN4cute5tupleIJiiiiEEENS1_10collective13CollectiveMmaINS1_35MainloopSm100TmaUmmaWarpSpecializedILi13ELi2ELi4ENS5_IJNS4_1CILi8EEENSA_ILi1EEESC_EEEEENS5_IJNSA_ILi128EEESF_NSA_ILi64EEEEEENS_6half_tENS5_IJSC_llEEESI_NS5_IJlSC_lEEENS4_8TiledMMAINS4_8MMA_AtomIJNS4_26SM100_MMA_F16BF16_2x1SM_SSISI_SI_fLi128ELi128ELNS4_4UMMA5MajorE1ELSP_0ELNSO_7ScaleInE0ELSQ_0EEEEEENS4_6LayoutINS5_IJSC_SC_SC_EEENS5_IJNSA_ILi0EEESV_SV_EEEEENS5_IJNS4_10UnderscoreESY_SY_EEEEENS4_18SM100_TMA_2SM_LOADENS4_14ComposedLayoutINS4_7SwizzleILi3ELi4ELi3EEENS4_18smem_ptr_flag_bitsILi16EEENST_INS5_IJSG_SB_EEENS5_IJSC_SG_EEEEEEEvNS4_8identityENS4_28SM100_TMA_2SM_LOAD_MULTICASTENS12_IS14_S16_NST_INS5_IJSB_SG_EEENS5_IJSG_SC_EEEEEEEvS1B_EENS_8epilogue10collective18CollectiveEpilogueINS1I_23Sm100TmaWarpSpecializedILi4ELi2ELi16ELb1ELb0EEEJNS5_IJSG_SF_SG_EEENS5_IJNST_ISG_SC_EENST_INS5_IJNSA_ILi16EEENSA_ILi2EEEEEES18_EEEEESI_SK_SI_SK_NS1I_6fusion15FusionCallbacksIS1M_NS1U_17LinearCombinationISI_fSI_fLNS_15FloatRoundStyleE2EEES1N_S1T_JEEENS4_5SM1004TMEM4LOAD26SM100_TMEM_LOAD_32dp32b16xENS4_13SM90_TMA_LOADENS12_INS13_ILi1ELi4ELi3EEES16_NST_INS5_IJSB_S1P_EEENS5_IJS1P_SC_EEEEEEENS4_39AutoVectorizingCopyWithAssumedAlignmentILi128EEENS4_14SM90_TMA_STOREES29_S2B_S2B_EEEvvEEEEvNT_6ParamsE --------------------------
	.section	.text._ZN7cutlass13device_kernelINS_4gemm6kernel13GemmUniversalIN4cute5tupleIJiiiiEEENS1_10collective13CollectiveMmaINS1_35MainloopSm100TmaUmmaWarpSpecializedILi13ELi2ELi4ENS5_IJNS4_1CILi8EEENSA_ILi1EEESC_EEEEENS5_IJNSA_ILi128EEESF_NSA_ILi64EEEEEENS_6half_tENS5_IJSC_llEEESI_NS5_IJlSC_lEEENS4_8TiledMMAINS4_8MMA_AtomIJNS4_26SM100_MMA_F16BF16_2x1SM_SSISI_SI_fLi128ELi128ELNS4_4UMMA5MajorE1ELSP_0ELNSO_7ScaleInE0ELSQ_0EEEEEENS4_6LayoutINS5_IJSC_SC_SC_EEENS5_IJNSA_ILi0EEESV_SV_EEEEENS5_IJNS4_10UnderscoreESY_SY_EEEEENS4_18SM100_TMA_2SM_LOADENS4_14ComposedLayoutINS4_7SwizzleILi3ELi4ELi3EEENS4_18smem_ptr_flag_bitsILi16EEENST_INS5_IJSG_SB_EEENS5_IJSC_SG_EEEEEEEvNS4_8identityENS4_28SM100_TMA_2SM_LOAD_MULTICASTENS12_IS14_S16_NST_INS5_IJSB_SG_EEENS5_IJSG_SC_EEEEEEEvS1B_EENS_8epilogue10collective18CollectiveEpilogueINS1I_23Sm100TmaWarpSpecializedILi4ELi2ELi16ELb1ELb0EEEJNS5_IJSG_SF_SG_EEENS5_IJNST_ISG_SC_EENST_INS5_IJNSA_ILi16EEENSA_ILi2EEEEEES18_EEEEESI_SK_SI_SK_NS1I_6fusion15FusionCallbacksIS1M_NS1U_17LinearCombinationISI_fSI_fLNS_15FloatRoundStyleE2EEES1N_S1T_JEEENS4_5SM1004TMEM4LOAD26SM100_TMEM_LOAD_32dp32b16xENS4_13SM90_TMA_LOADENS12_INS13_ILi1ELi4ELi3EEES16_NST_INS5_IJSB_S1P_EEENS5_IJS1P_SC_EEEEEEENS4_39AutoVectorizingCopyWithAssumedAlignmentILi128EEENS4_14SM90_TMA_STOREES29_S2B_S2B_EEEvvEEEEvNT_6ParamsE,"ax",@progbits
	.align	128
.text._ZN7cutlass13device_kernelINS_4gemm6kernel13GemmUniversalIN4cute5tupleIJiiiiEEENS1_10collective13CollectiveMmaINS1_35MainloopSm100TmaUmmaWarpSpecializedILi13ELi2ELi4ENS5_IJNS4_1CILi8EEENSA_ILi1EEESC_EEEEENS5_IJNSA_ILi128EEESF_NSA_ILi64EEEEEENS_6half_tENS5_IJSC_llEEESI_NS5_IJlSC_lEEENS4_8TiledMMAINS4_8MMA_AtomIJNS4_26SM100_MMA_F16BF16_2x1SM_SSISI_SI_fLi128ELi128ELNS4_4UMMA5MajorE1ELSP_0ELNSO_7ScaleInE0ELSQ_0EEEEEENS4_6LayoutINS5_IJSC_SC_SC_EEENS5_IJNSA_ILi0EEESV_SV_EEEEENS5_IJNS4_10UnderscoreESY_SY_EEEEENS4_18SM100_TMA_2SM_LOADENS4_14ComposedLayoutINS4_7SwizzleILi3ELi4ELi3EEENS4_18smem_ptr_flag_bitsILi16EEENST_INS5_IJSG_SB_EEENS5_IJSC_SG_EEEEEEEvNS4_8identityENS4_28SM100_TMA_2SM_LOAD_MULTICASTENS12_IS14_S16_NST_INS5_IJSB_SG_EEENS5_IJSG_SC_EEEEEEEvS1B_EENS_8epilogue10collective18CollectiveEpilogueINS1I_23Sm100TmaWarpSpecializedILi4ELi2ELi16ELb1ELb0EEEJNS5_IJSG_SF_SG_EEENS5_IJNST_ISG_SC_EENST_INS5_IJNSA_ILi16EEENSA_ILi2EEEEEES18_EEEEESI_SK_SI_SK_NS1I_6fusion15FusionCallbacksIS1M_NS1U_17LinearCombinationISI_fSI_fLNS_15FloatRoundStyleE2EEES1N_S1T_JEEENS4_5SM1004TMEM4LOAD26SM100_TMEM_LOAD_32dp32b16xENS4_13SM90_TMA_LOADENS12_INS13_ILi1ELi4ELi3EEES16_NST_INS5_IJSB_S1P_EEENS5_IJS1P_SC_EEEEEEENS4_39AutoVectorizingCopyWithAssumedAlignmentILi128EEENS4_14SM90_TMA_STOREES29_S2B_S2B_EEEvvEEEEvNT_6ParamsE:
        .type           _ZN7cutlass13device_kernelINS_4gemm6kernel13GemmUniversalIN4cute5tupleIJiiiiEEENS1_10collective13CollectiveMmaINS1_35MainloopSm100TmaUmmaWarpSpecializedILi13ELi2ELi4ENS5_IJNS4_1CILi8EEENSA_ILi1EEESC_EEEEENS5_IJNSA_ILi128EEESF_NSA_ILi64EEEEEENS_6half_tENS5_IJSC_llEEESI_NS5_IJlSC_lEEENS4_8TiledMMAINS4_8MMA_AtomIJNS4_26SM100_MMA_F16BF16_2x1SM_SSISI_SI_fLi128ELi128ELNS4_4UMMA5MajorE1ELSP_0ELNSO_7ScaleInE0ELSQ_0EEEEEENS4_6LayoutINS5_IJSC_SC_SC_EEENS5_IJNSA_ILi0EEESV_SV_EEEEENS5_IJNS4_10UnderscoreESY_SY_EEEEENS4_18SM100_TMA_2SM_LOADENS4_14ComposedLayoutINS4_7SwizzleILi3ELi4ELi3EEENS4_18smem_ptr_flag_bitsILi16EEENST_INS5_IJSG_SB_EEENS5_IJSC_SG_EEEEEEEvNS4_8identityENS4_28SM100_TMA_2SM_LOAD_MULTICASTENS12_IS14_S16_NST_INS5_IJSB_SG_EEENS5_IJSG_SC_EEEEEEEvS1B_EENS_8epilogue10collective18CollectiveEpilogueINS1I_23Sm100TmaWarpSpecializedILi4ELi2ELi16ELb1ELb0EEEJNS5_IJSG_SF_SG_EEENS5_IJNST_ISG_SC_EENST_INS5_IJNSA_ILi16EEENSA_ILi2EEEEEES18_EEEEESI_SK_SI_SK_NS1I_6fusion15FusionCallbacksIS1M_NS1U_17LinearCombinationISI_fSI_fLNS_15FloatRoundStyleE2EEES1N_S1T_JEEENS4_5SM1004TMEM4LOAD26SM100_TMEM_LOAD_32dp32b16xENS4_13SM90_TMA_LOADENS12_INS13_ILi1ELi4ELi3EEES16_NST_INS5_IJSB_S1P_EEENS5_IJS1P_SC_EEEEEEENS4_39AutoVectorizingCopyWithAssumedAlignmentILi128EEENS4_14SM90_TMA_STOREES29_S2B_S2B_EEEvvEEEEvNT_6ParamsE,@function
        .size           _ZN7cutlass13device_kernelINS_4gemm6kernel13GemmUniversalIN4cute5tupleIJiiiiEEENS1_10collective13CollectiveMmaINS1_35MainloopSm100TmaUmmaWarpSpecializedILi13ELi2ELi4ENS5_IJNS4_1CILi8EEENSA_ILi1EEESC_EEEEENS5_IJNSA_ILi128EEESF_NSA_ILi64EEEEEENS_6half_tENS5_IJSC_llEEESI_NS5_IJlSC_lEEENS4_8TiledMMAINS4_8MMA_AtomIJNS4_26SM100_MMA_F16BF16_2x1SM_SSISI_SI_fLi128ELi128ELNS4_4UMMA5MajorE1ELSP_0ELNSO_7ScaleInE0ELSQ_0EEEEEENS4_6LayoutINS5_IJSC_SC_SC_EEENS5_IJNSA_ILi0EEESV_SV_EEEEENS5_IJNS4_10UnderscoreESY_SY_EEEEENS4_18SM100_TMA_2SM_LOADENS4_14ComposedLayoutINS4_7SwizzleILi3ELi4ELi3EEENS4_18smem_ptr_flag_bitsILi16EEENST_INS5_IJSG_SB_EEENS5_IJSC_SG_EEEEEEEvNS4_8identityENS4_28SM100_TMA_2SM_LOAD_MULTICASTENS12_IS14_S16_NST_INS5_IJSB_SG_EEENS5_IJSG_SC_EEEEEEEvS1B_EENS_8epilogue10collective18CollectiveEpilogueINS1I_23Sm100TmaWarpSpecializedILi4ELi2ELi16ELb1ELb0EEEJNS5_IJSG_SF_SG_EEENS5_IJNST_ISG_SC_EENST_INS5_IJNSA_ILi16EEENSA_ILi2EEEEEES18_EEEEESI_SK_SI_SK_NS1I_6fusion15FusionCallbacksIS1M_NS1U_17LinearCombinationISI_fSI_fLNS_15FloatRoundStyleE2EEES1N_S1T_JEEENS4_5SM1004TMEM4LOAD26SM100_TMEM_LOAD_32dp32b16xENS4_13SM90_TMA_LOADENS12_INS13_ILi1ELi4ELi3EEES16_NST_INS5_IJSB_S1P_EEENS5_IJS1P_SC_EEEEEEENS4_39AutoVectorizingCopyWithAssumedAlignmentILi128EEENS4_14SM90_TMA_STOREES29_S2B_S2B_EEEvvEEEEvNT_6ParamsE,(.L_x_225 - _ZN7cutlass13device_kernelINS_4gemm6kernel13GemmUniversalIN4cute5tupleIJiiiiEEENS1_10collective13CollectiveMmaINS1_35MainloopSm100TmaUmmaWarpSpecializedILi13ELi2ELi4ENS5_IJNS4_1CILi8EEENSA_ILi1EEESC_EEEEENS5_IJNSA_ILi128EEESF_NSA_ILi64EEEEEENS_6half_tENS5_IJSC_llEEESI_NS5_IJlSC_lEEENS4_8TiledMMAINS4_8MMA_AtomIJNS4_26SM100_MMA_F16BF16_2x1SM_SSISI_SI_fLi128ELi128ELNS4_4UMMA5MajorE1ELSP_0ELNSO_7ScaleInE0ELSQ_0EEEEEENS4_6LayoutINS5_IJSC_SC_SC_EEENS5_IJNSA_ILi0EEESV_SV_EEEEENS5_IJNS4_10UnderscoreESY_SY_EEEEENS4_18SM100_TMA_2SM_LOADENS4_14ComposedLayoutINS4_7SwizzleILi3ELi4ELi3EEENS4_18smem_ptr_flag_bitsILi16EEENST_INS5_IJSG_SB_EEENS5_IJSC_SG_EEEEEEEvNS4_8identityENS4_28SM100_TMA_2SM_LOAD_MULTICASTENS12_IS14_S16_NST_INS5_IJSB_SG_EEENS5_IJSG_SC_EEEEEEEvS1B_EENS_8epilogue10collective18CollectiveEpilogueINS1I_23Sm100TmaWarpSpecializedILi4ELi2ELi16ELb1ELb0EEEJNS5_IJSG_SF_SG_EEENS5_IJNST_ISG_SC_EENST_INS5_IJNSA_ILi16EEENSA_ILi2EEEEEES18_EEEEESI_SK_SI_SK_NS1I_6fusion15FusionCallbacksIS1M_NS1U_17LinearCombinationISI_fSI_fLNS_15FloatRoundStyleE2EEES1N_S1T_JEEENS4_5SM1004TMEM4LOAD26SM100_TMEM_LOAD_32dp32b16xENS4_13SM90_TMA_LOADENS12_INS13_ILi1ELi4ELi3EEES16_NST_INS5_IJSB_S1P_EEENS5_IJS1P_SC_EEEEEEENS4_39AutoVectorizingCopyWithAssumedAlignmentILi128EEENS4_14SM90_TMA_STOREES29_S2B_S2B_EEEvvEEEEvNT_6ParamsE)
        .other          _ZN7cutlass13device_kernelINS_4gemm6kernel13GemmUniversalIN4cute5tupleIJiiiiEEENS1_10collective13CollectiveMmaINS1_35MainloopSm100TmaUmmaWarpSpecializedILi13ELi2ELi4ENS5_IJNS4_1CILi8EEENSA_ILi1EEESC_EEEEENS5_IJNSA_ILi128EEESF_NSA_ILi64EEEEEENS_6half_tENS5_IJSC_llEEESI_NS5_IJlSC_lEEENS4_8TiledMMAINS4_8MMA_AtomIJNS4_26SM100_MMA_F16BF16_2x1SM_SSISI_SI_fLi128ELi128ELNS4_4UMMA5MajorE1ELSP_0ELNSO_7ScaleInE0ELSQ_0EEEEEENS4_6LayoutINS5_IJSC_SC_SC_EEENS5_IJNSA_ILi0EEESV_SV_EEEEENS5_IJNS4_10UnderscoreESY_SY_EEEEENS4_18SM100_TMA_2SM_LOADENS4_14ComposedLayoutINS4_7SwizzleILi3ELi4ELi3EEENS4_18smem_ptr_flag_bitsILi16EEENST_INS5_IJSG_SB_EEENS5_IJSC_SG_EEEEEEEvNS4_8identityENS4_28SM100_TMA_2SM_LOAD_MULTICASTENS12_IS14_S16_NST_INS5_IJSB_SG_EEENS5_IJSG_SC_EEEEEEEvS1B_EENS_8epilogue10collective18CollectiveEpilogueINS1I_23Sm100TmaWarpSpecializedILi4ELi2ELi16ELb1ELb0EEEJNS5_IJSG_SF_SG_EEENS5_IJNST_ISG_SC_EENST_INS5_IJNSA_ILi16EEENSA_ILi2EEEEEES18_EEEEESI_SK_SI_SK_NS1I_6fusion15FusionCallbacksIS1M_NS1U_17LinearCombinationISI_fSI_fLNS_15FloatRoundStyleE2EEES1N_S1T_JEEENS4_5SM1004TMEM4LOAD26SM100_TMEM_LOAD_32dp32b16xENS4_13SM90_TMA_LOADENS12_INS13_ILi1ELi4ELi3EEES16_NST_INS5_IJSB_S1P_EEENS5_IJS1P_SC_EEEEEEENS4_39AutoVectorizingCopyWithAssumedAlignmentILi128EEENS4_14SM90_TMA_STOREES29_S2B_S2B_EEEvvEEEEvNT_6ParamsE,@"STO_CUDA_ENTRY STV_DEFAULT"
_ZN7cutlass13device_kernelINS_4gemm6kernel13GemmUniversalIN4cute5tupleIJiiiiEEENS1_10collective13CollectiveMmaINS1_35MainloopSm100TmaUmmaWarpSpecializedILi13ELi2ELi4ENS5_IJNS4_1CILi8EEENSA_ILi1EEESC_EEEEENS5_IJNSA_ILi128EEESF_NSA_ILi64EEEEEENS_6half_tENS5_IJSC_llEEESI_NS5_IJlSC_lEEENS4_8TiledMMAINS4_8MMA_AtomIJNS4_26SM100_MMA_F16BF16_2x1SM_SSISI_SI_fLi128ELi128ELNS4_4UMMA5MajorE1ELSP_0ELNSO_7ScaleInE0ELSQ_0EEEEEENS4_6LayoutINS5_IJSC_SC_SC_EEENS5_IJNSA_ILi0EEESV_SV_EEEEENS5_IJNS4_10UnderscoreESY_SY_EEEEENS4_18SM100_TMA_2SM_LOADENS4_14ComposedLayoutINS4_7SwizzleILi3ELi4ELi3EEENS4_18smem_ptr_flag_bitsILi16EEENST_INS5_IJSG_SB_EEENS5_IJSC_SG_EEEEEEEvNS4_8identityENS4_28SM100_TMA_2SM_LOAD_MULTICASTENS12_IS14_S16_NST_INS5_IJSB_SG_EEENS5_IJSG_SC_EEEEEEEvS1B_EENS_8epilogue10collective18CollectiveEpilogueINS1I_23Sm100TmaWarpSpecializedILi4ELi2ELi16ELb1ELb0EEEJNS5_IJSG_SF_SG_EEENS5_IJNST_ISG_SC_EENST_INS5_IJNSA_ILi16EEENSA_ILi2EEEEEES18_EEEEESI_SK_SI_SK_NS1I_6fusion15FusionCallbacksIS1M_NS1U_17LinearCombinationISI_fSI_fLNS_15FloatRoundStyleE2EEES1N_S1T_JEEENS4_5SM1004TMEM4LOAD26SM100_TMEM_LOAD_32dp32b16xENS4_13SM90_TMA_LOADENS12_INS13_ILi1ELi4ELi3EEES16_NST_INS5_IJSB_S1P_EEENS5_IJS1P_SC_EEEEEEENS4_39AutoVectorizingCopyWithAssumedAlignmentILi128EEENS4_14SM90_TMA_STOREES29_S2B_S2B_EEEvvEEEEvNT_6ParamsE:
[----:B------:R-:W1:Y:S01]  /*0000*/  LDC R1, c[0x0][0x37c] ;  /* 0x0000df00ff017b82 */ /* 0x000e620000000800 */
[----:B------:R-:W2:Y:S01]  /*0010*/  S2R R60, SR_TID.X ;  /* 0x00000000003c7919 */ /* 0x000ea20000002100 */
[----:B------:R-:W3:Y:S06]  /*0020*/  LDCU.64 UR8, c[0x0][0x890] ;  /* 0x00011200ff0877ac */ /* 0x000eec0008000a00 */
[----:B------:R-:W4:Y:S01]  /*0030*/  S2UR UR47, SR_CgaCtaId ;  /* 0x00000000002f79c3 */ /* 0x000f220000008800 */
[----:B------:R-:W-:Y:S02]  /*0040*/  PRMT R46, RZ, 0x7610, R46 ;  /* 0x00007610ff2e7816 */ /* 0x000fe4000000002e */
[----:B------:R-:W-:Y:S01]  /*0050*/  ELECT P1, URZ, PT ;  /* 0x0000000000ff782f */ /* 0x000fe20003820000 */
[----:B---3--:R-:W-:-:S04]  /*0060*/  UISETP.NE.U32.AND UP0, UPT, UR8, URZ, UPT ;  /* 0x000000ff0800728c */ /* 0x008fc8000bf05070 */
[----:B------:R-:W-:Y:S02]  /*0070*/  UISETP.NE.AND.EX UP0, UPT, UR9, URZ, UPT, UP0 ;  /* 0x000000ff0900728c */ /* 0x000fe4000bf05300 */
[----:B----4-:R-:W-:Y:S02]  /*0080*/  ULOP3.LUT UR48, UR47, 0x1, URZ, 0xc0, !UPT ;  /* 0x000000012f307892 */ /* 0x010fe4000f8ec0ff */
[----:B------:R-:W-:Y:S01]  /*0090*/  ULOP3.LUT UR49, UR47, 0x1, URZ, 0x3c, !UPT ;  /* 0x000000012f317892 */ /* 0x000fe2000f8e3cff */
[----:B--2---:R-:W-:-:S05]  /*00a0*/  SHF.R.U32.HI R47, RZ, 0x5, R60 ;  /* 0x00000005ff2f7819 */ /* 0x004fca000001163c */
[----:B------:R-:W2:Y:S02]  /*00b0*/  SHFL.IDX PT, R0, R47, RZ, 0x1f ;  /* 0x00001fff2f007589 */ /* 0x000ea400000e0000 */
[----:B--2---:R-:W-:Y:S01]  /*00c0*/  R2UR UR18, R0 ;  /* 0x00000000001272ca */ /* 0x004fe200000e0000 */
[----:B-1----:R-:W-:-:S14]  /*00d0*/  BRA.U UP0, `(.L_x_0) ;  /* 0x0000000100307547 */ /* 0x002fdc000b800000 */
[----:B------:R-:W1:Y:S02]  /*00e0*/  LDCU.64 UR4, c[0x0][0x888] ;  /* 0x00011100ff0477ac */ /* 0x000e640008000a00 */
[----:B-1----:R-:W-:-:S04]  /*00f0*/  UISETP.NE.U32.AND UP0, UPT, UR4, URZ, UPT ;  /* 0x000000ff0400728c */ /* 0x002fc8000bf05070 */
[----:B------:R-:W-:-:S09]  /*0100*/  UISETP.NE.AND.EX UP0, UPT, UR5, URZ, UPT, UP0 ;  /* 0x000000ff0500728c */ /* 0x000fd2000bf05300 */
[----:B------:R-:W-:Y:S05]  /*0110*/  BRA.U !UP0, `(.L_x_1) ;  /* 0x0000000108147547 */ /* 0x000fea000b800000 */
[----:B------:R-:W1:Y:S01]  /*0120*/  LDC.64 R2, c[0x0][0x888] ;  /* 0x00022200ff027b82 */ /* 0x000e620000000a00 */
[----:B------:R-:W1:Y:S02]  /*0130*/  LDCU.64 UR4, c[0x0][0x358] ;  /* 0x00006b00ff0477ac */ /* 0x000e640008000a00 */
[----:B-1----:R1:W5:Y:S01]  /*0140*/  LDG.E R27, desc[UR4][R2.64] ;  /* 0x00000004021b7981 */ /* 0x002362000c1e1900 */
[----:B------:R-:W-:Y:S01]  /*0150*/  HFMA2 R46, -RZ, RZ, 0, 5.9604644775390625e-08 ;  /* 0x00000001ff2e7431 */ /* 0x000fe200000001ff */
[----:B------:R-:W-:Y:S05]  /*0160*/  BRA `(.L_x_0) ;  /* 0x00000000000c7947 */ /* 0x000fea0003800000 */
.L_x_1:
[----:B------:R-:W1:Y:S01]  /*0170*/  LDCU UR4, c[0x0][0x880] ;  /* 0x00011000ff0477ac */ /* 0x000e620008000800 */
[----:B------:R-:W-:Y:S01]  /*0180*/  HFMA2 R46, -RZ, RZ, 0, 5.9604644775390625e-08 ;  /* 0x00000001ff2e7431 */ /* 0x000fe200000001ff */
[----:B-1----:R-:W-:-:S07]  /*0190*/  MOV R27, UR4 ;  /* 0x00000004001b7c02 */ /* 0x002fce0008000f00 */
.L_x_0:
[----:B------:R-:W2:Y:S02]  /*01a0*/  LDCU.64 UR4, c[0x0][0x8b0] ;  /* 0x00011600ff0477ac */ /* 0x000ea40008000a00 */
[----:B--2---:R-:W-:-:S04]  /*01b0*/  UISETP.NE.U32.AND UP0, UPT, UR4, URZ, UPT ;  /* 0x000000ff0400728c */ /* 0x004fc8000bf05070 */
[----:B------:R-:W-:-:S09]  /*01c0*/  UISETP.NE.AND.EX UP0, UPT, UR5, URZ, UPT, UP0 ;  /* 0x000000ff0500728c */ /* 0x000fd2000bf05300 */
[----:B------:R-:W-:Y:S05]  /*01d0*/  BRA.U UP0, `(.L_x_2) ;  /* 0x0000000100287547 */ /* 0x000fea000b800000 */
[----:B------:R-:W2:Y:S02]  /*01e0*/  LDCU.64 UR4, c[0x0][0x8a8] ;  /* 0x00011500ff0477ac */ /* 0x000ea40008000a00 */
[----:B--2---:R-:W-:-:S04]  /*01f0*/  UISETP.NE.U32.AND UP0, UPT, UR4, URZ, UPT ;  /* 0x000000ff0400728c */ /* 0x004fc8000bf05070 */
[----:B------:R-:W-:-:S09]  /*0200*/  UISETP.NE.AND.EX UP0, UPT, UR5, URZ, UPT, UP0 ;  /* 0x000000ff0500728c */ /* 0x000fd2000bf05300 */
[----:B------:R-:W-:Y:S05]  /*0210*/  BRA.U !UP0, `(.L_x_3) ;  /* 0x0000000108107547 */ /* 0x000fea000b800000 */
[----:B------:R-:W2:Y:S01]  /*0220*/  LDC.64 R24, c[0x0][0x8a8] ;  /* 0x00022a00ff187b82 */ /* 0x000ea20000000a00 */
[----:B------:R-:W2:Y:S02]  /*0230*/  LDCU.64 UR4, c[0x0][0x358] ;  /* 0x00006b00ff0477ac */ /* 0x000ea40008000a00 */
[----:B--2---:R2:W5:Y:S01]  /*0240*/  LDG.E R24, desc[UR4][R24.64] ;  /* 0x0000000418187981 */ /* 0x004562000c1e1900 */
[----:B------:R-:W-:Y:S05]  /*0250*/  BRA `(.L_x_2) ;  /* 0x0000000000087947 */ /* 0x000fea0003800000 */
.L_x_3:
[----:B------:R-:W2:Y:S02]  /*0260*/  LDCU UR4, c[0x0][0x8a0] ;  /* 0x00011400ff0477ac */ /* 0x000ea40008000800 */
[----:B--2---:R-:W-:Y:S02]  /*0270*/  MOV R24, UR4 ;  /* 0x0000000400187c02 */ /* 0x004fe40008000f00 */
.L_x_2:
[----:B------:R-:W-:Y:S01]  /*0280*/  IMAD.U32 R0, RZ, RZ, UR18 ;  /* 0x00000012ff007e24 */ /* 0x000fe2000f8e00ff */
[----:B------:R-:W-:Y:S04]  /*0290*/  BSSY.RECONVERGENT B0, `(.L_x_4) ;  /* 0x000000c000007945 */ /* 0x000fe80003800200 */
[C---:B------:R-:W-:Y:S02]  /*02a0*/  ISETP.NE.OR P2, PT, R0.reuse, 0x1, !P1 ;  /* 0x000000010000780c */ /* 0x040fe40004f45670 */
[----:B------:R-:W-:-:S11]  /*02b0*/  ISETP.NE.OR P0, PT, R0, 0x3, !P1 ;  /* 0x000000030000780c */ /* 0x000fd60004f05670 */
[----:B------:R-:W-:Y:S05]  /*02c0*/  @P2 BRA `(.L_x_5) ;  /* 0x0000000000202947 */ /* 0x000fea0003800000 */
[----:B------:R-:W3:Y:S02]  /*02d0*/  LDCU.64 UR4, c[0x0][0x348] ;  /* 0x00006900ff0477ac */ /* 0x000ee40008000a00 */
[----:B---3--:R-:W-:Y:S02]  /*02e0*/  UIADD3 UR6, UP1, UPT, UR4, 0x80, URZ ;  /* 0x0000008004067890 */ /* 0x008fe4000ff3e0ff */
[----:B------:R-:W-:Y:S02]  /*02f0*/  UIADD3 UR4, UP0, UPT, UR4, 0x180, URZ ;  /* 0x0000018004047890 */ /* 0x000fe4000ff1e0ff */
[----:B------:R-:W-:Y:S02]  /*0300*/  UIADD3.X UR7, UPT, UPT, URZ, UR5, URZ, UP1, !UPT ;  /* 0x00000005ff077290 */ /* 0x000fe40008ffe4ff */
[----:B------:R-:W-:-:S07]  /*0310*/  UIADD3.X UR5, UPT, UPT, URZ, UR5, URZ, UP0, !UPT ;  /* 0x00000005ff057290 */ /* 0x000fce00087fe4ff */
[----:B------:R3:W-:Y:S02]  /*0320*/  UTMACCTL.PF [UR6] ;  /* 0x00000000060079b9 */ /* 0x0007e40008040000 */
[----:B------:R3:W-:Y:S02]  /*0330*/  UTMACCTL.PF [UR4] ;  /* 0x00000000040079b9 */ /* 0x0007e40008040000 */
[----:B---3--:R-:W-:Y:S01]  /*0340*/  NOP ;  /* 0x0000000000007918 */ /* 0x008fe20000000000 */
.L_x_5:
[----:B------:R-:W-:Y:S05]  /*0350*/  BSYNC.RECONVERGENT B0 ;  /* 0x0000000000007941 */ /* 0x000fea0003800200 */
.L_x_4:
[----:B------:R-:W-:Y:S04]  /*0360*/  BSSY.RECONVERGENT B0, `(.L_x_6) ;  /* 0x000000a000007945 */ /* 0x000fe80003800200 */
        /* <DEDUP_REMOVED lines=9> */
.L_x_7:
[----:B------:R-:W-:Y:S05]  /*0400*/  BSYNC.RECONVERGENT B0 ;  /* 0x0000000000007941 */ /* 0x000fea0003800200 */
.L_x_6:
[----:B------:R-:W3:Y:S01]  /*0410*/  LDCU.64 UR4, c[0x0][0x888] ;  /* 0x00011100ff0477ac */ /* 0x000ee20008000a00 */
[----:B------:R-:W-:Y:S02]  /*0420*/  UISETP.EQ.U32.AND UP2, UPT, UR8, URZ, UPT ;  /* 0x000000ff0800728c */ /* 0x000fe4000bf42070 */
[----:B------:R-:W-:Y:S02]  /*0430*/  UPLOP3.LUT UP4, UPT, UPT, UPT, UPT, 0x80, 0x8 ;  /* 0x000000000008789c */ /* 0x000fe40003f8f070 */
[----:B---3--:R-:W-:-:S04]  /*0440*/  UISETP.NE.U32.AND UP0, UPT, UR4, URZ, UPT ;  /* 0x000000ff0400728c */ /* 0x008fc8000bf05070 */
[----:B------:R-:W-:-:S04]  /*0450*/  UISETP.NE.AND.EX UP1, UPT, UR5, URZ, UPT, UP0 ;  /* 0x000000ff0500728c */ /* 0x000fc8000bf25300 */
[----:B------:R-:W-:-:S04]  /*0460*/  UISETP.EQ.OR.EX UP3, UPT, UR9, URZ, !UP1, UP2 ;  /* 0x000000ff0900728c */ /* 0x000fc8000cf62720 */
[----:B------:R-:W-:-:S06]  /*0470*/  UP2UR UR4, UPR, URZ, 0x8 ;  /* 0x00000008ff047883 */ /* 0x000fcc0008000000 */
[----:B------:R-:W-:Y:S01]  /*0480*/  MOV R51, UR4 ;  /* 0x0000000400337c02 */ /* 0x000fe20008000f00 */
[----:B------:R-:W-:Y:S06]  /*0490*/  BRA.U !UP3, `(.L_x_8) ;  /* 0x000000010b207547 */ /* 0x000fec000b800000 */
[----:B------:R-:W-:Y:S01]  /*04a0*/  UISETP.NE.U32.AND UP2, UPT, UR8, URZ, UPT ;  /* 0x000000ff0800728c */ /* 0x000fe2000bf45070 */
[----:B-----5:R-:W-:Y:S01]  /*04b0*/  FSETP.NEU.AND P0, PT, R27, RZ, PT ;  /* 0x000000ff1b00720b */ /* 0x020fe20003f0d000 */
[----:B------:R-:W-:Y:S02]  /*04c0*/  USEL UR4, URZ, 0xffffffff, UP1 ;  /* 0xffffffffff047887 */ /* 0x000fe40008800000 */
[----:B------:R-:W-:-:S10]  /*04d0*/  UISETP.NE.AND.EX UP2, UPT, UR9, URZ, UPT, UP2 ;  /* 0x000000ff0900728c */ /* 0x000fd4000bf45320 */
[----:B------:R-:W-:Y:S01]  /*04e0*/  VOTEU.ANY UP0, P0 ;  /* 0x0000000000ff7886 */ /* 0x000fe20000000100 */
[----:B------:R-:W-:-:S04]  /*04f0*/  @!UP2 USEL UR4, URZ, 0xffffffff, UP0 ;  /* 0xffffffffff04a887 */ /* 0x000fc80008000000 */
[----:B------:R-:W-:-:S04]  /*0500*/  ULOP3.LUT UR4, UR4, 0x1, URZ, 0xc0, !UPT ;  /* 0x0000000104047892 */ /* 0x000fc8000f8ec0ff */
[----:B------:R-:W-:-:S11]  /*0510*/  UISETP.NE.U32.AND UP4, UPT, UR4, 0x1, UPT ;  /* 0x000000010400788c */ /* 0x000fd6000bf85070 */
.L_x_8:
[----:B------:R-:W3:Y:S01]  /*0520*/  SHFL.IDX PT, R0, R47, RZ, 0x1f ;  /* 0x00001fff2f007589 */ /* 0x000ee200000e0000 */
[----:B------:R-:W-:-:S04]  /*0530*/  UISETP.NE.AND UP0, UPT, UR18, 0x2, UPT ;  /* 0x000000021200788c */ /* 0x000fc8000bf05270 */
[----:B------:R-:W-:Y:S02]  /*0540*/  UISETP.EQ.AND UP2, UPT, UR48, URZ, !UP0 ;  /* 0x000000ff3000728c */ /* 0x000fe4000c742270 */
[----:B------:R-:W-:-:S04]  /*0550*/  USEL UR55, URZ, 0x1, UP0 ;  /* 0x00000001ff377887 */ /* 0x000fc80008000000 */
[----:B------:R-:W-:Y:S02]  /*0560*/  PLOP3.LUT P3, PT, P1, PT, UP2, 0x80, 0x8 ;  /* 0x000000000008781c */ /* 0x000fe40000f6f028 */
[----:B---3--:R-:W-:-:S13]  /*0570*/  ISETP.NE.AND P0, PT, R0, RZ, PT ;  /* 0x000000ff0000720c */ /* 0x008fda0003f05270 */
[----:B------:R-:W-:Y:S05]  /*0580*/  @P0 BRA `(.L_x_9) ;  /* 0x0000000000a80947 */ /* 0x000fea0003800000 */
[----:B------:R-:W-:Y:S01]  /*0590*/  ELECT P0, URZ, PT ;  /* 0x0000000000ff782f */ /* 0x000fe20003800000 */
[----:B------:R-:W-:-:S12]  /*05a0*/  BSSY.RECONVERGENT B0, `(.L_x_9) ;  /* 0x0000028000007945 */ /* 0x000fd80003800200 */
[----:B------:R-:W-:Y:S05]  /*05b0*/  @!P0 BRA `(.L_x_10) ;  /* 0x0000000000988947 */ /* 0x000fea0003800000 */
[----:B------:R-:W-:Y:S01]  /*05c0*/  UMOV UR4, 0x400 ;  /* 0x0000040000047882 */ /* 0x000fe20000000000 */
[----:B------:R-:W-:Y:S01]  /*05d0*/  UMOV UR8, 0x1 ;  /* 0x0000000100087882 */ /* 0x000fe20000000000 */
[----:B------:R-:W-:Y:S01]  /*05e0*/  UMOV UR6, 0x4 ;  /* 0x0000000400067882 */ /* 0x000fe20000000000 */
[----:B------:R-:W-:Y:S02]  /*05f0*/  ULEA UR4, UR47, UR4, 0x18 ;  /* 0x000000042f047291 */ /* 0x000fe4000f8ec0ff */
[----:B------:R-:W-:-:S04]  /*0600*/  UIADD3 UR8, UPT, UPT, -UR8, 0x100000, URZ ;  /* 0x0010000008087890 */ /* 0x000fc8000fffe1ff */
[----:B------:R-:W-:Y:S02]  /*0610*/  USHF.L.U32 UR9, UR8, 0xb, URZ ;  /* 0x0000000b08097899 */ /* 0x000fe400080006ff */
[----:B------:R-:W-:Y:S02]  /*0620*/  USHF.L.U32 UR8, UR8, 0x1, URZ ;  /* 0x0000000108087899 */ /* 0x000fe400080006ff */
[----:B------:R-:W-:-:S04]  /*0630*/  UIADD3 UR6, UPT, UPT, -UR6, 0x100000, URZ ;  /* 0x0010000006067890 */ /* 0x000fc8000fffe1ff */
[----:B------:R-:W-:Y:S02]  /*0640*/  USHF.L.U32 UR7, UR6, 0xb, URZ ;  /* 0x0000000b06077899 */ /* 0x000fe400080006ff */
[----:B------:R-:W-:Y:S01]  /*0650*/  USHF.L.U32 UR6, UR6, 0x1, URZ ;  /* 0x0000000106067899 */ /* 0x000fe200080006ff */
[----:B------:R-:W3:Y:S03]  /*0660*/  FENCE.VIEW.ASYNC.S ;  /* 0x00000000000073c6 */ /* 0x000ee60000000000 */
[----:B---3--:R3:W4:Y:S08]  /*0670*/  SYNCS.EXCH.64 URZ, [UR4], UR8 ;  /* 0x0000000804ff75b2 */ /* 0x0087300008000100 */
[----:B------:R3:W1:Y:S01]  /*0680*/  SYNCS.EXCH.64 URZ, [UR4+0x68], UR6 ;  /* 0x0000680604ff75b2 */ /* 0x0006620008000100 */
        /* <DEDUP_REMOVED lines=23> */
[----:B------:R3:W1:Y:S02]  /*0800*/  SYNCS.EXCH.64 URZ, [UR4+0xc8], UR6 ;  /* 0x0000c80604ff75b2 */ /* 0x0006640008000100 */
[----:B---34-:R-:W-:Y:S01]  /*0810*/  NOP ;  /* 0x0000000000007918 */ /* 0x018fe20000000000 */
.L_x_10:
[----:B------:R-:W-:Y:S05]  /*0820*/  BSYNC.RECONVERGENT B0 ;  /* 0x0000000000007941 */ /* 0x000fea0003800200 */
.L_x_9:
[----:B------:R-:W3:Y:S01]  /*0830*/  SHFL.IDX PT, R0, R47, RZ, 0x1f ;  /* 0x00001fff2f007589 */ /* 0x000ee200000e0000 */
[----:B------:R-:W-:Y:S01]  /*0840*/  NOP ;  /* 0x0000000000007918 */ /* 0x000fe20000000000 */
[----:B---3--:R-:W-:-:S13]  /*0850*/  ISETP.NE.AND P0, PT, R0, 0x1, PT ;  /* 0x000000010000780c */ /* 0x008fda0003f05270 */
[----:B------:R-:W-:Y:S05]  /*0860*/  @P0 BRA `(.L_x_11) ;  /* 0x0000000000540947 */ /* 0x000fea0003800000 */
        /* <DEDUP_REMOVED lines=10> */
[----:B------:R-:W-:Y:S01]  /*0910*/  ELECT P0, URZ, PT ;  /* 0x0000000000ff782f */ /* 0x000fe20003800000 */
[----:B------:R-:W3:Y:S02]  /*0920*/  FENCE.VIEW.ASYNC.S ;  /* 0x00000000000073c6 */ /* 0x000ee40000000000 */
[----:B---3--:R3:W4:Y:S08]  /*0930*/  SYNCS.EXCH.64 URZ, [UR4+0xd0], UR8 ;  /* 0x0000d00804ff75b2 */ /* 0x0087300008000100 */
[----:B------:R3:W1:Y:S01]  /*0940*/  SYNCS.EXCH.64 URZ, [UR4+0xf0], UR6 ;  /* 0x0000f00604ff75b2 */ /* 0x0006620008000100 */
[----:B------:R3:W1:Y:S01]  /*0950*/  SYNCS.EXCH.64 URZ, [UR4+0xd8], UR8 ;  /* 0x0000d80804ff75b2 */ /* 0x0006620008000100 */
[----:B------:R3:W1:Y:S01]  /*0960*/  SYNCS.EXCH.64 URZ, [UR4+0xf8], UR6 ;  /* 0x0000f80604ff75b2 */ /* 0x0006620008000100 */
[----:B------:R3:W1:Y:S01]  /*0970*/  SYNCS.EXCH.64 URZ, [UR4+0xe0], UR8 ;  /* 0x0000e00804ff75b2 */ /* 0x0006620008000100 */
[----:B------:R3:W1:Y:S01]  /*0980*/  SYNCS.EXCH.64 URZ, [UR4+0x100], UR6 ;  /* 0x0001000604ff75b2 */ /* 0x0006620008000100 */
[----:B------:R3:W1:Y:S01]  /*0990*/  SYNCS.EXCH.64 URZ, [UR4+0xe8], UR8 ;  /* 0x0000e80804ff75b2 */ /* 0x0006620008000100 */
[----:B------:R3:W1:Y:S01]  /*09a0*/  SYNCS.EXCH.64 URZ, [UR4+0x108], UR6 ;  /* 0x0001080604ff75b2 */ /* 0x0006620008000100 */
[----:B------:R-:W-:Y:S01]  /*09b0*/  NOP ;  /* 0x0000000000007918 */ /* 0x000fe20000000000 */
.L_x_11:
[----:B------:R-:W2:Y:S01]  /*09c0*/  SHFL.IDX PT, R0, R47, RZ, 0x1f ;  /* 0x00001fff2f007589 */ /* 0x000ea200000e0000 */
[----:B------:R-:W-:Y:S01]  /*09d0*/  NOP ;  /* 0x0000000000007918 */ /* 0x000fe20000000000 */
[----:B--2---:R-:W-:-:S13]  /*09e0*/  ISETP.NE.AND P0, PT, R0, 0x3, PT ;  /* 0x000000030000780c */ /* 0x004fda0003f05270 */
[----:B------:R-:W-:Y:S05]  /*09f0*/  @P0 BRA `(.L_x_12) ;  /* 0x00000000002c0947 */ /* 0x000fea0003800000 */
[----:B---3--:R-:W-:Y:S01]  /*0a00*/  UMOV UR6, 0x400 ;  /* 0x0000040000067882 */ /* 0x008fe20000000000 */
[----:B------:R-:W-:Y:S01]  /*0a10*/  UMOV UR4, 0x20 ;  /* 0x0000002000047882 */ /* 0x000fe20000000000 */
[----:B------:R-:W-:Y:S02]  /*0a20*/  ULEA UR6, UR47, UR6, 0x18 ;  /* 0x000000062f067291 */ /* 0x000fe4000f8ec0ff */
[----:B------:R-:W-:-:S04]  /*0a30*/  UIADD3 UR4, UPT, UPT, -UR4, 0x100000, URZ ;  /* 0x0010000004047890 */ /* 0x000fc8000fffe1ff */
[----:B------:R-:W-:Y:S02]  /*0a40*/  USHF.L.U32 UR5, UR4, 0xb, URZ ;  /* 0x0000000b04057899 */ /* 0x000fe400080006ff */
[----:B------:R-:W-:Y:S01]  /*0a50*/  USHF.L.U32 UR4, UR4, 0x1, URZ ;  /* 0x0000000104047899 */ /* 0x000fe200080006ff */
[----:B------:R-:W-:Y:S01]  /*0a60*/  ELECT P0, URZ, PT ;  /* 0x0000000000ff782f */ /* 0x000fe20003800000 */
[----:B------:R-:W2:Y:S10]  /*0a70*/  FENCE.VIEW.ASYNC.S ;  /* 0x00000000000073c6 */ /* 0x000eb40000000000 */
[----:B--2---:R2:W3:Y:S01]  /*0a80*/  SYNCS.EXCH.64 URZ, [UR6+0x110], UR4 ;  /* 0x0001100406ff75b2 */ /* 0x0044e20008000100 */
[----:B------:R2:W1:Y:S01]  /*0a90*/  SYNCS.EXCH.64 URZ, [UR6+0x118], UR4 ;  /* 0x0001180406ff75b2 */ /* 0x0004620008000100 */
[----:B------:R-:W-:Y:S01]  /*0aa0*/  NOP ;  /* 0x0000000000007918 */ /* 0x000fe20000000000 */
.L_x_12:
[----:B------:R-:W4:Y:S01]  /*0ab0*/  SHFL.IDX PT, R0, R47, RZ, 0x1f ;  /* 0x00001fff2f007589 */ /* 0x000f2200000e0000 */
[----:B------:R-:W-:Y:S01]  /*0ac0*/  NOP ;  /* 0x0000000000007918 */ /* 0x000fe20000000000 */
[----:B----4-:R-:W-:-:S13]  /*0ad0*/  ISETP.NE.AND P0, PT, R0, 0x4, PT ;  /* 0x000000040000780c */ /* 0x010fda0003f05270 */
[----:B------:R-:W-:Y:S05]  /*0ae0*/  @P0 BRA `(.L_x_13) ;  /* 0x0000000000480947 */ /* 0x000fea0003800000 */
[----:B--23--:R-:W-:Y:S01]  /*0af0*/  UMOV UR4, 0x720 ;  /* 0x0000072000047882 */ /* 0x00cfe20000000000 */
[----:B------:R-:W-:Y:S01]  /*0b00*/  UMOV UR6, 0x400 ;  /* 0x0000040000067882 */ /* 0x000fe20000000000 */
[----:B------:R-:W-:Y:S01]  /*0b10*/  USEL UR4, UR4, 0x620, UP4 ;  /* 0x0000062004047887 */ /* 0x000fe2000a000000 */
        /* <DEDUP_REMOVED lines=9> */
[----:B------:R-:W2:Y:S02]  /*0bb0*/  FENCE.VIEW.ASYNC.S ;  /* 0x00000000000073c6 */ /* 0x000ea40000000000 */
[----:B--2---:R4:W2:Y:S08]  /*0bc0*/  SYNCS.EXCH.64 URZ, [UR6+0x120], UR8 ;  /* 0x0001200806ff75b2 */ /* 0x0048b00008000100 */
[----:B------:R4:W3:Y:S01]  /*0bd0*/  SYNCS.EXCH.64 URZ, [UR6+0x130], UR4 ;  /* 0x0001300406ff75b2 */ /* 0x0008e20008000100 */
[----:B------:R4:W1:Y:S01]  /*0be0*/  SYNCS.EXCH.64 URZ, [UR6+0x128], UR8 ;  /* 0x0001280806ff75b2 */ /* 0x0008620008000100 */
[----:B------:R4:W1:Y:S02]  /*0bf0*/  SYNCS.EXCH.64 URZ, [UR6+0x138], UR4 ;  /* 0x0001380406ff75b2 */ /* 0x0008640008000100 */
[----:B----4-:R-:W-:Y:S01]  /*0c00*/  NOP ;  /* 0x0000000000007918 */ /* 0x010fe20000000000 */
.L_x_13:
[----:B------:R-:W4:Y:S01]  /*0c10*/  SHFL.IDX PT, R0, R47, RZ, 0x1f ;  /* 0x00001fff2f007589 */ /* 0x000f2200000e0000 */
[----:B------:R-:W-:Y:S01]  /*0c20*/  NOP ;  /* 0x0000000000007918 */ /* 0x000fe20000000000 */
[----:B----4-:R-:W-:-:S13]  /*0c30*/  ISETP.NE.AND P0, PT, R0, 0x5, PT ;  /* 0x000000050000780c */ /* 0x010fda0003f05270 */
[----:B------:R-:W-:Y:S05]  /*0c40*/  @P0 BRA `(.L_x_14) ;  /* 0x0000000000540947 */ /* 0x000fea0003800000 */
[----:B--23--:R-:W-:Y:S01]  /*0c50*/  UMOV UR4, 0x400 ;  /* 0x0000040000047882 */ /* 0x00cfe20000000000 */
        /* <DEDUP_REMOVED lines=14> */
[----:B------:R4:W1:Y:S01]  /*0d40*/  SYNCS.EXCH.64 URZ, [UR4+0x168], UR8 ;  /* 0x0001680804ff75b2 */ /* 0x0008620008000100 */
[----:B------:R4:W1:Y:S01]  /*0d50*/  SYNCS.EXCH.64 URZ, [UR4+0x150], UR6 ;  /* 0x0001500604ff75b2 */ /* 0x0008620008000100 */
[----:B------:R4:W1:Y:S01]  /*0d60*/  SYNCS.EXCH.64 URZ, [UR4+0x170], UR8 ;  /* 0x0001700804ff75b2 */ /* 0x0008620008000100 */
[----:B------:R4:W1:Y:S01]  /*0d70*/  SYNCS.EXCH.64 URZ, [UR4+0x158], UR6 ;  /* 0x0001580604ff75b2 */ /* 0x0008620008000100 */
[----:B------:R4:W1:Y:S02]  /*0d80*/  SYNCS.EXCH.64 URZ, [UR4+0x178], UR8 ;  /* 0x0001780804ff75b2 */ /* 0x0008640008000100 */
[----:B----4-:R-:W-:Y:S01]  /*0d90*/  NOP ;  /* 0x0000000000007918 */ /* 0x010fe20000000000 */
.L_x_14:
[----:B------:R-:W4:Y:S01]  /*0da0*/  SHFL.IDX PT, R0, R47, RZ, 0x1f ;  /* 0x00001fff2f007589 */ /* 0x000f2200000e0000 */
[----:B------:R-:W-:Y:S01]  /*0db0*/  ISETP.NE.OR P1, PT, RZ, UR18, !P1 ;  /* 0x00000012ff007c0c */ /* 0x000fe2000cf25670 */
[----:B------:R-:W-:Y:S01]  /*0dc0*/  NOP ;  /* 0x0000000000007918 */ /* 0x000fe20000000000 */
[----:B----4-:R-:W-:-:S13]  /*0dd0*/  ISETP.NE.AND P0, PT, R0, 0x3, PT ;  /* 0x000000030000780c */ /* 0x010fda0003f05270 */
[----:B------:R-:W-:Y:S05]  /*0de0*/  @P0 BRA `(.L_x_15) ;  /* 0x0000000000340947 */ /* 0x000fea0003800000 */
[----:B--23--:R-:W-:Y:S01]  /*0df0*/  UMOV UR4, 0x400 ;  /* 0x0000040000047882 */ /* 0x00cfe20000000000 */
[----:B------:R-:W-:Y:S01]  /*0e00*/  UMOV UR6, 0x20 ;  /* 0x0000002000067882 */ /* 0x000fe20000000000 */
[----:B------:R-:W-:Y:S02]  /*0e10*/  ULEA UR4, UR47, UR4, 0x18 ;  /* 0x000000042f047291 */ /* 0x000fe4000f8ec0ff */
[----:B------:R-:W-:-:S04]  /*0e20*/  UIADD3 UR6, UPT, UPT, -UR6, 0x100000, URZ ;  /* 0x0010000006067890 */ /* 0x000fc8000fffe1ff */
[----:B------:R-:W-:Y:S02]  /*0e30*/  USHF.L.U32 UR7, UR6, 0xb, URZ ;  /* 0x0000000b06077899 */ /* 0x000fe400080006ff */
[----:B------:R-:W-:Y:S01]  /*0e40*/  USHF.L.U32 UR6, UR6, 0x1, URZ ;  /* 0x0000000106067899 */ /* 0x000fe200080006ff */
[----:B------:R-:W-:Y:S01]  /*0e50*/  ELECT P0, URZ, PT ;  /* 0x0000000000ff782f */ /* 0x000fe20003800000 */
[----:B------:R-:W2:Y:S10]  /*0e60*/  FENCE.VIEW.ASYNC.S ;  /* 0x00000000000073c6 */ /* 0x000eb40000000000 */
[----:B--2---:R4:W2:Y:S01]  /*0e70*/  SYNCS.EXCH.64 URZ, [UR4+0x180], UR6 ;  /* 0x0001800604ff75b2 */ /* 0x0048a20008000100 */
[----:B------:R4:W3:Y:S01]  /*0e80*/  SYNCS.EXCH.64 URZ, [UR4+0x190], UR6 ;  /* 0x0001900604ff75b2 */ /* 0x0008e20008000100 */
[----:B------:R4:W1:Y:S01]  /*0e90*/  SYNCS.EXCH.64 URZ, [UR4+0x188], UR6 ;  /* 0x0001880604ff75b2 */ /* 0x0008620008000100 */
[----:B------:R4:W1:Y:S02]  /*0ea0*/  SYNCS.EXCH.64 URZ, [UR4+0x198], UR6 ;  /* 0x0001980604ff75b2 */ /* 0x0008640008000100 */
[----:B----4-:R-:W-:Y:S01]  /*0eb0*/  NOP ;  /* 0x0000000000007918 */ /* 0x010fe20000000000 */
.L_x_15:
[----:B------:R-:W-:Y:S01]  /*0ec0*/  VOTEU.ALL UP0, P1 ;  /* 0x0000000000ff7886 */ /* 0x000fe20000800000 */
[----:B--23--:R-:W-:Y:S01]  /*0ed0*/  UMOV UR4, 0x20 ;  /* 0x0000002000047882 */ /* 0x00cfe20000000000 */
[----:B------:R-:W2:Y:S01]  /*0ee0*/  LDCU UR7, c[0x0][0x36c] ;  /* 0x00006d80ff0777ac */ /* 0x000ea20008000800 */
[----:B------:R-:W-:Y:S01]  /*0ef0*/  NOP ;  /* 0x0000000000007918 */ /* 0x000fe20000000000 */
[----:B------:R-:W-:Y:S01]  /*0f00*/  LOP3.LUT R0, R60, 0x1f, RZ, 0xc0, !PT ;  /* 0x0000001f3c007812 */ /* 0x000fe200078ec0ff */
[----:B------:R-:W-:Y:S01]  /*0f10*/  @!UP0 UMOV UR6, 0x400 ;  /* 0x0000040000068882 */ /* 0x000fe20000000000 */
[----:B------:R-:W-:-:S04]  /*0f20*/  @!UP0 UIADD3 UR4, UPT, UPT, -UR4, 0x100000, URZ ;  /* 0x0010000004048890 */ /* 0x000fc8000fffe1ff */
[----:B------:R-:W-:Y:S02]  /*0f30*/  @!UP0 USHF.L.U32 UR5, UR4, 0xb, URZ ;  /* 0x0000000b04058899 */ /* 0x000fe400080006ff */
[----:B------:R-:W-:Y:S02]  /*0f40*/  @!UP0 USHF.L.U32 UR4, UR4, 0x1, URZ ;  /* 0x0000000104048899 */ /* 0x000fe400080006ff */
[----:B------:R-:W-:Y:S01]  /*0f50*/  @!UP0 ULEA UR6, UR47, UR6, 0x18 ;  /* 0x000000062f068291 */ /* 0x000fe2000f8ec0ff */
[----:B------:R-:W-:Y:S01]  /*0f60*/  VOTEU.ALL UP0, P1 ;  /* 0x0000000000ff7886 */ /* 0x000fe20000800000 */
[----:B------:R-:W-:Y:S02]  /*0f70*/  UISETP.NE.AND UP5, UPT, UR18, URZ, UPT ;  /* 0x000000ff1200728c */ /* 0x000fe4000bfa5270 */
[----:B--2---:R-:W-:Y:S01]  /*0f80*/  UISETP.EQ.U32.AND UP6, UPT, UR7, 0x1, UPT ;  /* 0x000000010700788c */ /* 0x004fe2000bfc2070 */
[----:B------:R-:W2:Y:S07]  /*0f90*/  FENCE.VIEW.ASYNC.S ;  /* 0x00000000000073c6 */ /* 0x000eae0000000000 */
[----:B--2---:R2:W3:Y:S01]  /*0fa0*/  @!UP0 SYNCS.EXCH.64 URZ, [UR6+0x1a0], UR4 ;  /* 0x0001a00406ff85b2 */ /* 0x0044e20008000100 */
[----:B------:R-:W-:Y:S05]  /*0fb0*/  BRA.U !UP6, `(.L_x_16) ;  /* 0x000000010e087547 */ /* 0x000fea000b800000 */
[----:B-1-3--:R-:W-:Y:S01]  /*0fc0*/  UCGABAR_ARV ;  /* 0x00000000000079c7 */ /* 0x00afe20008000000 */
[----:B------:R-:W-:Y:S05]  /*0fd0*/  BRA `(.L_x_17) ;  /* 0x0000000000047947 */ /* 0x000fea0003800000 */
.L_x_16:
[----:B-1-3--:R-:W-:Y:S01]  /*0fe0*/  NOP ;  /* 0x0000000000007918 */ /* 0x00afe20000000000 */
.L_x_17:
[----:B------:R-:W1:Y:S01]  /*0ff0*/  S2UR UR31, SR_CTAID.X ;  /* 0x00000000001f79c3 */ /* 0x000e620000002500 */
[----:B------:R-:W-:-:S05]  /*1000*/  CS2R.32 R50, SR_CgaSize ;  /* 0x0000000000327805 */ /* 0x000fca0000008a00 */
[----:B------:R-:W-:-:S05]  /*1010*/  IMAD R50, R50, -0xa0, RZ ;  /* 0xffffff6032327824 */ /* 0x000fca00078e02ff */
[----:B--2---:R-:W-:-:S14]  /*1020*/  R2UR UR5, R50 ;  /* 0x00000000320572ca */ /* 0x004fdc00000e0000 */
[----:B------:R-:W2:Y:S01]  /*1030*/  LDCU UR5, c[0x0][UR5+0x2b0] ;  /* 0x00005600050577ac */ /* 0x000ea20008000800 */
[----:B------:R-:W-:-:S05]  /*1040*/  CS2R.32 R50, SR_CgaSize ;  /* 0x0000000000327805 */ /* 0x000fca0000008a00 */
[----:B------:R-:W-:-:S05]  /*1050*/  IMAD R50, R50, -0xa0, RZ ;  /* 0xffffff6032327824 */ /* 0x000fca00078e02ff */
[----:B------:R-:W-:-:S14]  /*1060*/  R2UR UR4, R50 ;  /* 0x00000000320472ca */ /* 0x000fdc00000e0000 */
[----:B------:R-:W3:Y:S01]  /*1070*/  LDCU UR4, c[0x0][UR4+0x2b4] ;  /* 0x00005680040477ac */ /* 0x000ee20008000800 */
[----:B------:R-:W4:Y:S01]  /*1080*/  S2UR UR30, SR_CTAID.Y ;  /* 0x00000000001e79c3 */ /* 0x000f220000002600 */
[----:B------:R-:W-:-:S05]  /*1090*/  CS2R.32 R50, SR_CgaSize ;  /* 0x0000000000327805 */ /* 0x000fca0000008a00 */
[----:B------:R-:W-:-:S05]  /*10a0*/  IMAD R50, R50, -0xa0, RZ ;  /* 0xffffff6032327824 */ /* 0x000fca00078e02ff */
[----:B------:R-:W-:-:S14]  /*10b0*/  R2UR UR7, R50 ;  /* 0x00000000320772ca */ /* 0x000fdc00000e0000 */
[----:B------:R-:W3:Y:S01]  /*10c0*/  LDCU UR7, c[0x0][UR7+0x2a4] ;  /* 0x00005480070777ac */ /* 0x000ee20008000800 */
[----:B------:R-:W-:-:S05]  /*10d0*/  CS2R.32 R50, SR_CgaSize ;  /* 0x0000000000327805 */ /* 0x000fca0000008a00 */
[----:B------:R-:W-:-:S05]  /*10e0*/  IMAD R50, R50, -0xa0, RZ ;  /* 0xffffff6032327824 */ /* 0x000fca00078e02ff */
[----:B------:R-:W-:-:S14]  /*10f0*/  R2UR UR63, R50 ;  /* 0x00000000323f72ca */ /* 0x000fdc00000e0000 */
[----:B------:R-:W3:Y:S01]  /*1100*/  LDCU UR63, c[0x0][UR63+0x2a0] ;  /* 0x000054003f3f77ac */ /* 0x000ee20008000800 */
[----:B------:R-:W-:Y:S01]  /*1110*/  UISETP.GT.U32.AND UP0, UPT, UR48, 0xffff, UPT ;  /* 0x0000ffff3000788c */ /* 0x000fe2000bf04070 */
[----:B------:R-:W3:Y:S01]  /*1120*/  LDCU UR19, c[0x0][0xb24] ;  /* 0x00016480ff1377ac */ /* 0x000ee20008000800 */
[----:B------:R-:W3:Y:S01]  /*1130*/  LDCU UR45, c[0x0][0xb24] ;  /* 0x00016480ff2d77ac */ /* 0x000ee20008000800 */
[----:B-1----:R-:W-:Y:S01]  /*1140*/  I2FP.F32.U32 R3, UR31 ;  /* 0x0000001f00037c45 */ /* 0x002fe20008201000 */
[----:B------:R-:W1:Y:S04]  /*1150*/  LDCU UR23, c[0x0][0xb30] ;  /* 0x00016600ff1777ac */ /* 0x000e680008000800 */
[----:B--2---:R-:W-:Y:S01]  /*1160*/  FMUL R3, R3, UR5 ;  /* 0x0000000503037c20 */ /* 0x004fe20008400000 */
[----:B------:R-:W-:Y:S01]  /*1170*/  USHF.L.U32 UR24, UR47, 0x9, URZ ;  /* 0x000000092f187899 */ /* 0x000fe200080006ff */
[----:B----4-:R-:W-:Y:S01]  /*1180*/  I2FP.F32.U32 R2, UR30 ;  /* 0x0000001e00027c45 */ /* 0x010fe20008201000 */
[----:B------:R-:W-:-:S03]  /*1190*/  USHF.L.U32 UR46, UR31, 0x6, URZ ;  /* 0x000000061f2e7899 */ /* 0x000fc600080006ff */
[----:B------:R-:W2:Y:S01]  /*11a0*/  F2I.U32.TRUNC.NTZ R3, R3 ;  /* 0x0000000300037305 */ /* 0x000ea2000020f000 */
[----:B------:R-:W-:Y:S01]  /*11b0*/  USEL UR21, UR48, 0xffff, !UP0 ;  /* 0x0000ffff30157887 */ /* 0x000fe2000c000000 */
[----:B---3--:R-:W-:-:S06]  /*11c0*/  FMUL R2, R2, UR4 ;  /* 0x0000000402027c20 */ /* 0x008fcc0008400000 */
[----:B------:R-:W3:Y:S01]  /*11d0*/  F2I.U32.TRUNC.NTZ R2, R2 ;  /* 0x0000000200027305 */ /* 0x000ee2000020f000 */
[----:B--2---:R-:W-:Y:S02]  /*11e0*/  R2UR UR4, R3 ;  /* 0x00000000030472ca */ /* 0x004fe400000e0000 */
[----:B------:R-:W-:Y:S02]  /*11f0*/  PRMT R3, RZ, 0x7610, R3 ;  /* 0x00007610ff037816 */ /* 0x000fe40000000003 */
[----:B---3--:R-:W-:Y:S02]  /*1200*/  R2UR UR6, R2 ;  /* 0x00000000020672ca */ /* 0x008fe400000e0000 */
[----:B------:R-:W-:-:S07]  /*1210*/  PRMT R2, RZ, 0x7610, R2 ;  /* 0x00007610ff027816 */ /* 0x000fce0000000002 */
[----:B------:R-:W-:-:S04]  /*1220*/  UIADD3 UR5, UPT, UPT, -UR4, URZ, URZ ;  /* 0x000000ff04057290 */ /* 0x000fc8000fffe1ff */
[----:B------:R-:W-:Y:S02]  /*1230*/  UIMAD UR63, UR63, UR5, UR31 ;  /* 0x000000053f3f72a4 */ /* 0x000fe4000f8e021f */
[----:B------:R-:W-:-:S04]  /*1240*/  UIADD3 UR4, UPT, UPT, -UR6, URZ, URZ ;  /* 0x000000ff06047290 */ /* 0x000fc8000fffe1ff */
[----:B------:R-:W-:-:S06]  /*1250*/  UIMAD UR4, UR7, UR4, UR30 ;  /* 0x00000004070472a4 */ /* 0x000fcc000f8e021e */
[----:B------:R-:W-:Y:S01]  /*1260*/  IMAD.U32 R50, RZ, RZ, UR4 ;  /* 0x00000004ff327e24 */ /* 0x000fe2000f8e00ff */
[----:B-1----:R-:W-:Y:S06]  /*1270*/  BRA.U UP5, `(.L_x_18) ;  /* 0x0000000105687547 */ /* 0x002fec000b800000 */
[----:B------:R-:W-:Y:S01]  /*1280*/  R2UR UR4, R50 ;  /* 0x00000000320472ca */ /* 0x000fe200000e0000 */
[----:B------:R-:W-:-:S12]  /*1290*/  ULOP3.LUT UR5, UR63, 0x4, URZ, 0x3c, !UPT ;  /* 0x000000043f057892 */ /* 0x000fd8000f8e3cff */
[----:B------:R-:W-:Y:S02]  /*12a0*/  UISETP.NE.AND UP0, UPT, UR4, URZ, UPT ;  /* 0x000000ff0400728c */ /* 0x000fe4000bf05270 */
[----:B------:R-:W-:Y:S02]  /*12b0*/  ULOP3.LUT UR4, UR63, 0x2, URZ, 0x3c, !UPT ;  /* 0x000000023f047892 */ /* 0x000fe4000f8e3cff */
[----:B------:R-:W-:-:S04]  /*12c0*/  UISETP.GT.U32.AND UP2, UPT, UR63, 0x1, UP0 ;  /* 0x000000013f00788c */ /* 0x000fc80008744070 */
[----:B------:R-:W-:Y:S02]  /*12d0*/  USEL UR8, URZ, 0x1, UP2 ;  /* 0x00000001ff087887 */ /* 0x000fe40009000000 */
[----:B------:R-:W-:Y:S02]  /*12e0*/  USEL UR7, URZ, 0x2, UP2 ;  /* 0x00000002ff077887 */ /* 0x000fe40009000000 */
[----:B------:R-:W-:Y:S02]  /*12f0*/  UISETP.GT.U32.AND UP2, UPT, UR4, 0x1, UP0 ;  /* 0x000000010400788c */ /* 0x000fe40008744070 */
[----:B------:R-:W-:Y:S02]  /*1300*/  ULOP3.LUT UR4, UR63, 0x6, URZ, 0x3c, !UPT ;  /* 0x000000063f047892 */ /* 0x000fe4000f8e3cff */
[----:B------:R-:W-:Y:S02]  /*1310*/  USEL UR6, URZ, 0x4, UP2 ;  /* 0x00000004ff067887 */ /* 0x000fe40009000000 */
[----:B------:R-:W-:-:S02]  /*1320*/  USEL UR9, URZ, 0x8, UP2 ;  /* 0x00000008ff097887 */ /* 0x000fc40009000000 */
[----:B------:R-:W-:Y:S02]  /*1330*/  UISETP.GT.U32.AND UP2, UPT, UR5, 0x1, UP0 ;  /* 0x000000010500788c */ /* 0x000fe40008744070 */
[----:B------:R-:W-:Y:S02]  /*1340*/  UISETP.GT.U32.AND UP0, UPT, UR4, 0x1, UP0 ;  /* 0x000000010400788c */ /* 0x000fe40008704070 */
[----:B------:R-:W-:Y:S02]  /*1350*/  USEL UR4, URZ, 0x10, UP2 ;  /* 0x00000010ff047887 */ /* 0x000fe40009000000 */
[----:B------:R-:W-:Y:S02]  /*1360*/  UIADD3 UR5, UPT, UPT, UR6, UR7, UR8 ;  /* 0x0000000706057290 */ /* 0x000fe4000fffe008 */
[----:B------:R-:W-:Y:S02]  /*1370*/  USEL UR7, URZ, 0x40, UP0 ;  /* 0x00000040ff077887 */ /* 0x000fe40008000000 */
[----:B------:R-:W-:-:S02]  /*1380*/  USEL UR8, URZ, 0x20, UP2 ;  /* 0x00000020ff087887 */ /* 0x000fc40009000000 */
[----:B------:R-:W-:Y:S02]  /*1390*/  UIADD3 UR5, UPT, UPT, UR4, UR5, UR9 ;  /* 0x0000000504057290 */ /* 0x000fe4000fffe009 */
[----:B------:R-:W-:Y:S02]  /*13a0*/  ULOP3.LUT UR4, UR63, 0xfffffffe, URZ, 0xc0, !UPT ;  /* 0xfffffffe3f047892 */ /* 0x000fe4000f8ec0ff */
[----:B------:R-:W-:Y:S02]  /*13b0*/  USEL UR6, URZ, 0x80, UP0 ;  /* 0x00000080ff067887 */ /* 0x000fe40008000000 */
[----:B------:R-:W-:-:S03]  /*13c0*/  UIADD3 UR5, UPT, UPT, UR7, UR5, UR8 ;  /* 0x0000000507057290 */ /* 0x000fc6000fffe008 */
[----:B------:R-:W-:Y:S01]  /*13d0*/  UMOV UR7, 0x3 ;  /* 0x0000000300077882 */ /* 0x000fe20000000000 */
[----:B------:R-:W-:Y:S02]  /*13e0*/  UIADD3 UR5, UPT, UPT, UR5, UR6, URZ ;  /* 0x0000000605057290 */ /* 0x000fe4000fffe0ff */
[----:B------:R-:W-:-:S04]  /*13f0*/  USHF.L.U32 UR4, UR7, UR4, URZ ;  /* 0x0000000407047299 */ /* 0x000fc800080006ff */
[----:B------:R-:W-:Y:S02]  /*1400*/  MOV R3, UR5 ;  /* 0x0000000500037c02 */ /* 0x000fe40008000f00 */
[----:B------:R-:W-:-:S07]  /*1410*/  IMAD.U32 R2, RZ, RZ, UR4 ;  /* 0x00000004ff027e24 */ /* 0x000fce000f8e00ff */
.L_x_18:
[----:B------:R-:W1:Y:S01]  /*1420*/  S2UR UR36, SR_CTAID.Z ;  /* 0x00000000002479c3 */ /* 0x000e620000002700 */
[----:B------:R-:W-:Y:S01]  /*1430*/  UISETP.GE.AND UP0, UPT, UR19, 0x1, UPT ;  /* 0x000000011300788c */ /* 0x000fe2000bf06270 */
[----:B------:R-:W-:-:S08]  /*1440*/  UMOV UR25, 0x55 ;  /* 0x0000005500197882 */ /* 0x000fd00000000000 */
[----:B------:R-:W-:Y:S05]  /*1450*/  BRA.U !UP0, `(.L_x_19) ;  /* 0x0000000108d07547 */ /* 0x000fea000b800000 */
[----:B------:R-:W2:Y:S01]  /*1460*/  LDCU.128 UR12, c[0x0][0xb10] ;  /* 0x00016200ff0c77ac */ /* 0x000ea20008000c00 */
[----:B------:R-:W3:Y:S01]  /*1470*/  LDCU UR6, c[0x0][0x370] ;  /* 0x00006e00ff0677ac */ /* 0x000ee20008000800 */
[----:B------:R-:W4:Y:S01]  /*1480*/  LDCU UR7, c[0x0][0x374] ;  /* 0x00006e80ff0777ac */ /* 0x000f220008000800 */
[----:B------:R-:W1:Y:S01]  /*1490*/  LDCU UR20, c[0x0][0xb0c] ;  /* 0x00016180ff1477ac */ /* 0x000e620008000800 */
[----:B------:R-:W1:Y:S01]  /*14a0*/  LDCU UR22, c[0x0][0xb20] ;  /* 0x00016400ff1677ac */ /* 0x000e620008000800 */
[----:B------:R-:W1:Y:S01]  /*14b0*/  LDCU.64 UR8, c[0x0][0xb28] ;  /* 0x00016500ff0877ac */ /* 0x000e620008000a00 */
[----:B--2---:R-:W-:Y:S02]  /*14c0*/  UISETP.NE.AND UP3, UPT, UR14, 0x1, UPT ;  /* 0x000000010e00788c */ /* 0x004fe4000bf65270 */
[----:B----4-:R-:W-:Y:S02]  /*14d0*/  UIMAD.WIDE.U32 UR10, UR7, UR15, URZ ;  /* 0x0000000f070a72a5 */ /* 0x010fe4000f8e00ff */
[----:B---3--:R-:W-:-:S02]  /*14e0*/  UIMAD.WIDE.U32 UR16, UR6, UR12, URZ ;  /* 0x0000000c061072a5 */ /* 0x008fc4000f8e00ff */
[----:B-1----:R-:W-:Y:S02]  /*14f0*/  UISETP.NE.AND UP0, UPT, UR20, 0x1, UPT ;  /* 0x000000011400788c */ /* 0x002fe4000bf05270 */
[----:B------:R-:W-:Y:S01]  /*1500*/  UIMAD.WIDE.U32 UR4, UR31, UR12, URZ ;  /* 0x0000000c1f0472a5 */ /* 0x000fe2000f8e00ff */
[----:B------:R-:W-:Y:S02]  /*1510*/  UMOV UR10, UR11 ;  /* 0x0000000b000a7c82 */ /* 0x000fe40008000000 */
[----:B------:R-:W-:Y:S01]  /*1520*/  UMOV UR16, UR17 ;  /* 0x0000001100107c82 */ /* 0x000fe20008000000 */
[----:B------:R-:W-:Y:S02]  /*1530*/  @UP3 USHF.R.U32.HI UR7, URZ, UR22, UR10 ;  /* 0x00000016ff073299 */ /* 0x000fe4000801160a */
[----:B------:R-:W-:Y:S02]  /*1540*/  UISETP.NE.AND UP2, UPT, UR19, 0x1, UPT ;  /* 0x000000011300788c */ /* 0x000fe4000bf45270 */
[----:B------:R-:W-:-:S02]  /*1550*/  USHF.R.U32.HI UR5, URZ, UR13, UR5 ;  /* 0x0000000dff057299 */ /* 0x000fc40008011605 */
[----:B------:R-:W-:Y:S02]  /*1560*/  @UP0 USHF.R.U32.HI UR6, URZ, UR13, UR16 ;  /* 0x0000000dff060299 */ /* 0x000fe40008011610 */
[----:B------:R-:W-:Y:S02]  /*1570*/  UIMAD.WIDE.U32 UR12, UR30, UR15, URZ ;  /* 0x0000000f1e0c72a5 */ /* 0x000fe4000f8e00ff */
[----:B------:R-:W-:Y:S02]  /*1580*/  UIMAD.WIDE.U32 UR10, UR7, UR8, URZ ;  /* 0x00000008070a72a5 */ /* 0x000fe4000f8e00ff */
[----:B------:R-:W-:Y:S02]  /*1590*/  UIMAD.WIDE.U32 UR16, UR6, UR8, URZ ;  /* 0x00000008061072a5 */ /* 0x000fe4000f8e00ff */
[----:B------:R-:W-:Y:S01]  /*15a0*/  USEL UR5, UR31, UR5, !UP0 ;  /* 0x000000051f057287 */ /* 0x000fe2000c000000 */
[----:B------:R-:W-:Y:S02]  /*15b0*/  UMOV UR4, UR13 ;  /* 0x0000000d00047c82 */ /* 0x000fe40008000000 */
[----:B------:R-:W-:Y:S01]  /*15c0*/  UMOV UR10, UR11 ;  /* 0x0000000b000a7c82 */ /* 0x000fe20008000000 */
[----:B------:R-:W-:-:S02]  /*15d0*/  USHF.R.U32.HI UR4, URZ, UR22, UR4 ;  /* 0x00000016ff047299 */ /* 0x000fc40008011604 */
[----:B------:R-:W-:Y:S01]  /*15e0*/  @UP2 USHF.R.U32.HI UR7, URZ, UR9, UR10 ;  /* 0x00000009ff072299 */ /* 0x000fe2000801160a */
[----:B------:R-:W-:Y:S01]  /*15f0*/  UMOV UR16, UR17 ;  /* 0x0000001100107c82 */ /* 0x000fe20008000000 */
[----:B------:R-:W-:Y:S02]  /*1600*/  USEL UR4, UR30, UR4, !UP3 ;  /* 0x000000041e047287 */ /* 0x000fe4000d800000 */
[----:B------:R-:W-:Y:S02]  /*1610*/  @UP2 USHF.R.U32.HI UR6, URZ, UR9, UR16 ;  /* 0x00000009ff062299 */ /* 0x000fe40008011610 */
[----:B------:R-:W-:Y:S02]  /*1620*/  UIMAD UR7, UR7, UR19, URZ ;  /* 0x00000013070772a4 */ /* 0x000fe4000f8e02ff */
[----:B------:R-:W-:Y:S02]  /*1630*/  UIMAD UR12, UR6, UR19, URZ ;  /* 0x00000013060c72a4 */ /* 0x000fe4000f8e02ff */
[----:B------:R-:W-:-:S02]  /*1640*/  UISETP.GE.AND UP0, UPT, UR4, UR7, UPT ;  /* 0x000000070400728c */ /* 0x000fc4000bf06270 */
[----:B------:R-:W-:Y:S02]  /*1650*/  UIMAD.WIDE.U32 UR10, UR4, UR8, URZ ;  /* 0x00000008040a72a5 */ /* 0x000fe4000f8e00ff */
[----:B------:R-:W-:Y:S02]  /*1660*/  UISETP.GE.OR UP0, UPT, UR5, UR12, UP0 ;  /* 0x0000000c0500728c */ /* 0x000fe40008706670 */
[----:B------:R-:W-:Y:S02]  /*1670*/  UIMAD.WIDE.U32 UR12, UR5, UR8, URZ ;  /* 0x00000008050c72a5 */ /* 0x000fe4000f8e00ff */
[----:B------:R-:W-:Y:S01]  /*1680*/  UIADD3 UR10, UPT, UPT, -UR4, URZ, URZ ;  /* 0x000000ff040a7290 */ /* 0x000fe2000fffe1ff */
[----:B------:R-:W-:Y:S01]  /*1690*/  UMOV UR8, UR11 ;  /* 0x0000000b00087c82 */ /* 0x000fe20008000000 */
[----:B------:R-:W-:Y:S02]  /*16a0*/  UIADD3 UR11, UPT, UPT, -UR5, URZ, URZ ;  /* 0x000000ff050b7290 */ /* 0x000fe4000fffe1ff */
[----:B------:R-:W-:-:S03]  /*16b0*/  USHF.R.U32.HI UR8, URZ, UR9, UR8 ;  /* 0x00000009ff087299 */ /* 0x000fc60008011608 */
[----:B------:R-:W-:Y:S01]  /*16c0*/  @!UP0 UMOV UR7, UR13 ;  /* 0x0000000d00078c82 */ /* 0x000fe20008000000 */
[----:B------:R-:W-:Y:S02]  /*16d0*/  UIMAD UR30, UR14, UR10, UR30 ;  /* 0x0000000a0e1e72a4 */ /* 0x000fe4000f8e021e */
[----:B------:R-:W-:Y:S02]  /*16e0*/  USEL UR8, UR4, UR8, !UP2 ;  /* 0x0000000804087287 */ /* 0x000fe4000d000000 */
[----:B------:R-:W-:Y:S02]  /*16f0*/  @!UP0 USHF.R.U32.HI UR7, URZ, UR9, UR7 ;  /* 0x00000009ff078299 */ /* 0x000fe40008011607 */
[----:B------:R-:W-:Y:S02]  /*1700*/  UIADD3 UR9, UPT, UPT, -UR8, URZ, URZ ;  /* 0x000000ff08097290 */ /* 0x000fe4000fffe1ff */
[----:B------:R-:W-:Y:S02]  /*1710*/  @!UP0 USEL UR7, UR5, UR7, !UP2 ;  /* 0x0000000705078287 */ /* 0x000fe4000d000000 */
[----:B------:R-:W-:-:S02]  /*1720*/  UIMAD UR9, UR19, UR9, UR4 ;  /* 0x00000009130972a4 */ /* 0x000fc4000f8e0204 */
[----:B------:R-:W-:Y:S02]  /*1730*/  @!UP0 UIADD3 UR8, UPT, UPT, UR8, -UR7, URZ ;  /* 0x8000000708088290 */ /* 0x000fe4000fffe0ff */
[----:B------:R-:W-:Y:S02]  /*1740*/  @!UP0 UIMAD UR6, UR9, UR6, UR7 ;  /* 0x00000006090682a4 */ /* 0x000fe4000f8e0207 */
[----:B------:R-:W-:Y:S02]  /*1750*/  @!UP0 UIMAD UR4, UR8, UR19, UR5 ;  /* 0x00000013080482a4 */ /* 0x000fe4000f8e0205 */
[----:B------:R-:W-:Y:S02]  /*1760*/  UIMAD UR31, UR20, UR11, UR31 ;  /* 0x0000000b141f72a4 */ /* 0x000fe4000f8e021f */
[----:B------:R-:W-:Y:S01]  /*1770*/  UIMAD UR30, UR4, UR14, UR30 ;  /* 0x0000000e041e72a4 */ /* 0x000fe2000f8e021e */
[----:B------:R-:W-:Y:S02]  /*1780*/  @!UP0 UMOV UR5, UR6 ;  /* 0x0000000600058c82 */ /* 0x000fe40008000000 */
[----:B------:R-:W-:-:S12]  /*1790*/  UIMAD UR31, UR5, UR20, UR31 ;  /* 0x00000014051f72a4 */ /* 0x000fd8000f8e021f */
.L_x_19:
[----:B------:R-:W-:Y:S02]  /*17a0*/  UISETP.NE.AND UP2, UPT, UR23, 0x1, UPT ;  /* 0x000000011700788c */ /* 0x000fe4000bf45270 */
[----:B------:R-:W-:Y:S02]  /*17b0*/  ULOP3.LUT UR21, UR21, 0xffff, URZ, 0xc0, !UPT ;  /* 0x0000ffff15157892 */ /* 0x000fe4000f8ec0ff */
[----:B------:R-:W-:Y:S02]  /*17c0*/  UISETP.NE.AND UP0, UPT, UR18, 0x2, UPT ;  /* 0x000000021200788c */ /* 0x000fe4000bf05270 */
[----:B------:R-:W-:Y:S02]  /*17d0*/  ULOP3.LUT UR24, UR24, 0xc00, URZ, 0xc0, !UPT ;  /* 0x00000c0018187892 */ /* 0x000fe4000f8ec0ff */
[----:B------:R-:W-:Y:S02]  /*17e0*/  ULOP3.LUT UR46, UR46, 0x40, URZ, 0xc0, !UPT ;  /* 0x000000402e2e7892 */ /* 0x000fe4000f8ec0ff */
[----:B------:R-:W-:Y:S01]  /*17f0*/  USHF.L.U32 UR21, UR25, UR21, URZ ;  /* 0x0000001519157299 */ /* 0x000fe200080006ff */
[----:B------:R-:W-:Y:S11]  /*1800*/  BRA.U UP2, `(.L_x_20) ;  /* 0x0000000102407547 */ /* 0x000ff6000b800000 */
[----:B------:R-:W2:Y:S01]  /*1810*/  LDCU.128 UR8, c[0x0][0xb10] ;  /* 0x00016200ff0877ac */ /* 0x000ea20008000c00 */
[----:B------:R-:W3:Y:S01]  /*1820*/  LDCU UR12, c[0x0][0xb0c] ;  /* 0x00016180ff0c77ac */ /* 0x000ee20008000800 */
[----:B------:R-:W4:Y:S01]  /*1830*/  LDCU UR13, c[0x0][0xb20] ;  /* 0x00016400ff0d77ac */ /* 0x000f220008000800 */
[----:B--2---:R-:W-:Y:S02]  /*1840*/  UIMAD.WIDE.U32 UR4, UR31, UR8, URZ ;  /* 0x000000081f0472a5 */ /* 0x004fe4000f8e00ff */
[----:B------:R-:W-:Y:S02]  /*1850*/  UIMAD.WIDE.U32 UR6, UR30, UR11, URZ ;  /* 0x0000000b1e0672a5 */ /* 0x000fe4000f8e00ff */
[----:B---3--:R-:W-:Y:S02]  /*1860*/  UISETP.NE.AND UP2, UPT, UR12, 0x1, UPT ;  /* 0x000000010c00788c */ /* 0x008fe4000bf45270 */
[----:B------:R-:W-:-:S03]  /*1870*/  USHF.R.U32.HI UR5, URZ, UR9, UR5 ;  /* 0x00000009ff057299 */ /* 0x000fc60008011605 */
[----:B------:R-:W-:Y:S01]  /*1880*/  UMOV UR4, UR7 ;  /* 0x0000000700047c82 */ /* 0x000fe20008000000 */
[----:B------:R-:W-:Y:S02]  /*1890*/  USEL UR5, UR31, UR5, !UP2 ;  /* 0x000000051f057287 */ /* 0x000fe4000d000000 */
[----:B------:R-:W-:Y:S02]  /*18a0*/  UISETP.NE.AND UP2, UPT, UR10, 0x1, UPT ;  /* 0x000000010a00788c */ /* 0x000fe4000bf45270 */
[----:B----4-:R-:W-:-:S04]  /*18b0*/  USHF.R.U32.HI UR4, URZ, UR13, UR4 ;  /* 0x0000000dff047299 */ /* 0x010fc80008011604 */
[----:B------:R-:W-:-:S04]  /*18c0*/  USEL UR4, UR30, UR4, !UP2 ;  /* 0x000000041e047287 */ /* 0x000fc8000d000000 */
[----:B------:R-:W-:Y:S02]  /*18d0*/  UIADD3 UR6, UPT, UPT, UR5, -UR4, URZ ;  /* 0x8000000405067290 */ /* 0x000fe4000fffe0ff */
[----:B------:R-:W-:Y:S02]  /*18e0*/  UIADD3 UR4, UPT, UPT, -UR5, UR4, URZ ;  /* 0x0000000405047290 */ /* 0x000fe4000fffe1ff */
[----:B------:R-:W-:Y:S02]  /*18f0*/  UIMAD UR30, UR6, UR10, UR30 ;  /* 0x0000000a061e72a4 */ /* 0x000fe4000f8e021e */
[----:B------:R-:W-:-:S12]  /*1900*/  UIMAD UR31, UR4, UR12, UR31 ;  /* 0x0000000c041f72a4 */ /* 0x000fd8000f8e021f */
.L_x_20:
[----:B------:R-:W-:Y:S05]  /*1910*/  BRA.U !UP6, `(.L_x_21) ;  /* 0x000000010e0c7547 */ /* 0x000fea000b800000 */
[----:B------:R-:W-:Y:S01]  /*1920*/  UCGABAR_WAIT ;  /* 0x0000000000007dc7 */ /* 0x000fe20008000000 */
[----:B------:R-:W-:Y:S01]  /*1930*/  CCTL.IVALL ;  /* 0x00000000ff00798f */ /* 0x000fe20002000000 */
[----:B------:R-:W-:Y:S05]  /*1940*/  BRA `(.L_x_22) ;  /* 0x0000000000047947 */ /* 0x000fea0003800000 */
.L_x_21:
[----:B------:R-:W-:Y:S06]  /*1950*/  BAR.SYNC.DEFER_BLOCKING 0x0 ;  /* 0x0000000000007b1d */ /* 0x000fec0000010000 */
.L_x_22:
[----:B------:R-:W-:Y:S05]  /*1960*/  BRA.U UP0, `(.L_x_23) ;  /* 0x0000001900247547 */ /* 0x000fea000b800000 */
[----:B------:R-:W2:Y:S01]  /*1970*/  LDCU UR6, c[0x0][0x38c] ;  /* 0x00007180ff0677ac */ /* 0x000ea20008000800 */
[----:B------:R-:W-:Y:S01]  /*1980*/  PLOP3.LUT P1, PT, PT, PT, UP4, 0x80, 0x8 ;  /* 0x000000000008781c */ /* 0x000fe20003f2f048 */
[----:B------:R-:W-:Y:S01]  /*1990*/  IMAD.MOV.U32 R12, RZ, RZ, 0x1 ;  /* 0x00000001ff0c7424 */ /* 0x000fe200078e00ff */
[----:B------:R-:W-:Y:S02]  /*19a0*/  ISETP.NE.AND P2, PT, R0, RZ, P3 ;  /* 0x000000ff0000720c */ /* 0x000fe40001f45270 */
[----:B------:R-:W-:Y:S02]  /*19b0*/  CS2R R10, SRZ ;  /* 0x00000000000a7805 */ /* 0x000fe4000001ff00 */
[----:B------:R-:W-:Y:S01]  /*19c0*/  PLOP3.LUT P1, PT, P1, PT, PT, 0x8, 0x80 ;  /* 0x000000000080781c */ /* 0x000fe20000f2e170 */
[----:B------:R-:W-:Y:S01]  /*19d0*/  IMAD.MOV.U32 R9, RZ, RZ, RZ ;  /* 0x000000ffff097224 */ /* 0x000fe200078e00ff */
[----:B------:R-:W3:Y:S01]  /*19e0*/  LDCU UR39, c[0x0][0x370] ;  /* 0x00006e00ff2777ac */ /* 0x000ee20008000800 */
[----:B------:R-:W-:Y:S01]  /*19f0*/  IMAD.MOV.U32 R8, RZ, RZ, 0x1 ;  /* 0x00000001ff087424 */ /* 0x000fe200078e00ff */
[----:B------:R-:W4:Y:S01]  /*1a00*/  LDCU.64 UR26, c[0x0][0x348] ;  /* 0x00006900ff1a77ac */ /* 0x000f220008000a00 */
[----:B------:R-:W-:Y:S01]  /*1a10*/  ULEA.HI UR43, UR24, UR46, URZ, 0x1a ;  /* 0x0000002e182b7291 */ /* 0x000fe2000f8fd0ff */
[----:B------:R-:W1:Y:S01]  /*1a20*/  LDCU UR38, c[0x0][0x374] ;  /* 0x00006e80ff2677ac */ /* 0x000e620008000800 */
[----:B--2---:R-:W-:-:S02]  /*1a30*/  UIADD3 UR5, UPT, UPT, UR6, 0x3f, URZ ;  /* 0x0000003f06057890 */ /* 0x004fc4000fffe0ff */
[----:B------:R-:W-:Y:S02]  /*1a40*/  UIADD3 UR48, UPT, UPT, UR6, 0x7e, URZ ;  /* 0x0000007e06307890 */ /* 0x000fe4000fffe0ff */
[----:B------:R-:W-:-:S04]  /*1a50*/  USHF.R.S32.HI UR4, URZ, 0x1f, UR5 ;  /* 0x0000001fff047899 */ /* 0x000fc80008011405 */
[----:B------:R-:W-:Y:S02]  /*1a60*/  ULEA.HI UR4, UR4, UR5, URZ, 0x6 ;  /* 0x0000000504047291 */ /* 0x000fe4000f8f30ff */
[----:B------:R-:W-:Y:S02]  /*1a70*/  UIADD3 UR5, UPT, UPT, UR6, -0x1, URZ ;  /* 0xffffffff06057890 */ /* 0x000fe4000fffe0ff */
[----:B------:R-:W-:Y:S02]  /*1a80*/  USHF.R.S32.HI UR41, URZ, 0x6, UR4 ;  /* 0x00000006ff297899 */ /* 0x000fe40008011404 */
[----:B------:R-:W-:Y:S02]  /*1a90*/  UISETP.GE.U32.AND UP1, UPT, UR5, -0x7f, UPT ;  /* 0xffffff810500788c */ /* 0x000fe4000bf26070 */
[----:B------:R-:W-:Y:S01]  /*1aa0*/  UISETP.LT.U32.AND UP0, UPT, UR41, 0xd, UPT ;  /* 0x0000000d2900788c */ /* 0x000fe2000bf01070 */
[----:B------:R-:W-:-:S03]  /*1ab0*/  UMOV UR5, URZ ;  /* 0x000000ff00057c82 */ /* 0x000fc60008000000 */
[----:B------:R-:W-:Y:S02]  /*1ac0*/  USEL UR40, UR41, 0xd, UP0 ;  /* 0x0000000d29287887 */ /* 0x000fe40008000000 */
[----:B------:R-:W-:Y:S02]  /*1ad0*/  UISETP.NE.AND UP0, UPT, UR18, URZ, UPT ;  /* 0x000000ff1200728c */ /* 0x000fe4000bf05270 */
[----:B------:R-:W-:Y:S02]  /*1ae0*/  UIADD3 UR4, UPT, UPT, UR40, -0x1, URZ ;  /* 0xffffffff28047890 */ /* 0x000fe4000fffe0ff */
[----:B------:R-:W-:Y:S02]  /*1af0*/  @UP1 UIADD3 UR4, UPT, UPT, UR40, URZ, URZ ;  /* 0x000000ff28041290 */ /* 0x000fe4000fffe0ff */
[----:B------:R-:W-:Y:S02]  /*1b00*/  USEL UR25, UR55, 0x2, UP0 ;  /* 0x0000000237197887 */ /* 0x000fe40008000000 */
[----:B------:R-:W-:-:S02]  /*1b10*/  UIADD3 UR44, UPT, UPT, UR41, -UR40, URZ ;  /* 0x80000028292c7290 */ /* 0x000fc4000fffe0ff */
[----:B------:R-:W-:Y:S02]  /*1b20*/  UIADD3 UR28, UPT, UPT, UR4, 0x1, URZ ;  /* 0x00000001041c7890 */ /* 0x000fe4000fffe0ff */
[----:B-1-34-:R-:W-:-:S12]  /*1b30*/  UIADD3 UR42, UPT, UPT, -UR4, URZ, URZ ;  /* 0x000000ff042a7290 */ /* 0x01afd8000fffe1ff */
.L_x_43:
[----:B------:R-:W-:Y:S01]  /*1b40*/  UISETP.NE.AND UP0, UPT, UR47, URZ, UPT ;  /* 0x000000ff2f00728c */ /* 0x000fe2000bf05270 */
[----:B------:R-:W1:Y:S08]  /*1b50*/  S2UR UR47, SR_CgaCtaId ;  /* 0x00000000002f79c3 */ /* 0x000e700000008800 */
[----:B------:R-:W-:Y:S05]  /*1b60*/  BRA.U UP0, `(.L_x_24) ;  /* 0x0000000100347547 */ /* 0x000fea000b800000 */
[----:B------:R-:W2:Y:S01]  /*1b70*/  S2R R0, SR_CgaCtaId ;  /* 0x0000000000007919 */ /* 0x000ea20000008800 */
[----:B------:R-:W-:-:S04]  /*1b80*/  MOV R2, 0x400 ;  /* 0x0000040000027802 */ /* 0x000fc80000000f00 */
[----:B--2---:R-:W-:Y:S02]  /*1b90*/  LEA R0, R0, R2, 0x18 ;  /* 0x0000000200007211 */ /* 0x004fe400078ec0ff */
[----:B------:R-:W-:-:S03]  /*1ba0*/  SHF.L.U32 R2, R8, 0x1f, RZ ;  /* 0x0000001f08027819 */ /* 0x000fc600000006ff */
[----:B------:R-:W-:-:S04]  /*1bb0*/  IMAD R0, R9, 0x8, R0 ;  /* 0x0000000809007824 */ /* 0x000fc800078e0200 */
[----:B------:R-:W2:Y:S02]  /*1bc0*/  SYNCS.PHASECHK.TRANS64.TRYWAIT P0, [R0+URZ+0x190], R2 ;  /* 0x00019002000075a7 */ /* 0x000ea400080011ff */
[----:B--2---:R-:W-:Y:S05]  /*1bd0*/  @!P0 BRA `(.L_x_25) ;  /* 0x0000007800648947 */ /* 0x004fea0003800000 */
.L_x_159:
[----:B------:R-:W-:Y:S01]  /*1be0*/  VIADD R9, R9, 0x1 ;  /* 0x0000000109097836 */ /* 0x000fe20000000000 */
[----:B------:R2:W-:Y:S04]  /*1bf0*/  SYNCS.ARRIVE.TRANS64.A1T0 RZ, [R0+URZ+0x180], RZ ;  /* 0x000180ff00ff79a7 */ /* 0x0005e800081000ff */
[----:B------:R-:W-:-:S04]  /*1c00*/  ISETP.NE.AND P0, PT, R9, 0x2, PT ;  /* 0x000000020900780c */ /* 0x000fc80003f05270 */
[----:B------:R-:W-:Y:S02]  /*1c10*/  SEL R9, R9, RZ, P0 ;  /* 0x000000ff09097207 */ /* 0x000fe40000000000 */
[----:B--2---:R-:W-:-:S04]  /*1c20*/  SEL R0, RZ, 0x1, P0 ;  /* 0x00000001ff007807 */ /* 0x004fc80000000000 */
[----:B------:R-:W-:-:S07]  /*1c30*/  LOP3.LUT R8, R8, R0, RZ, 0x3c, !PT ;  /* 0x0000000008087212 */ /* 0x000fce00078e3cff */
.L_x_24:
[----:B------:R-:W-:Y:S01]  /*1c40*/  UMOV UR6, 0x400 ;  /* 0x0000040000067882 */ /* 0x000fe20000000000 */
[----:B------:R-:W-:Y:S01]  /*1c50*/  UISETP.GE.U32.AND UP0, UPT, UR48, 0x7f, UPT ;  /* 0x0000007f3000788c */ /* 0x000fe2000bf06070 */
[----:B------:R-:W-:Y:S01]  /*1c60*/  SHF.L.U32 R0, R12, 0x1f, RZ ;  /* 0x0000001f0c007819 */ /* 0x000fe200000006ff */
[----:B-1----:R-:W-:Y:S02]  /*1c70*/  ULEA UR6, UR47, UR6, 0x18 ;  /* 0x000000062f067291 */ /* 0x002fe4000f8ec0ff */
[----:B------:R-:W-:Y:S02]  /*1c80*/  ULEA UR11, UR30, UR43, 0x7 ;  /* 0x0000002b1e0b7291 */ /* 0x000fe4000f8e38ff */
[----:B------:R-:W-:Y:S01]  /*1c90*/  ULEA UR4, UR5, UR6, 0x3 ;  /* 0x0000000605047291 */ /* 0x000fe2000f8e18ff */
[----:B------:R-:W-:-:S08]  /*1ca0*/  UMOV UR7, URZ ;  /* 0x000000ff00077c82 */ /* 0x000fd00008000000 */
[----:B------:R1:W2:Y:S01]  /*1cb0*/  SYNCS.PHASECHK.TRANS64.TRYWAIT P0, [UR4+0x68], R0 ;  /* 0x00006800ff0075a7 */ /* 0x0002a20008001104 */
[----:B------:R-:W-:-:S04]  /*1cc0*/  ULEA.HI UR4, UR31, UR31, URZ, 0x1 ;  /* 0x0000001f1f047291 */ /* 0x000fc8000f8f08ff */
[----:B------:R-:W-:-:S04]  /*1cd0*/  USHF.L.U32 UR4, UR4, 0x6, URZ ;  /* 0x0000000604047899 */ /* 0x000fc800080006ff */
[----:B------:R-:W-:Y:S01]  /*1ce0*/  ULOP3.LUT UR34, UR46, 0xffffff80, UR4, 0xf8, !UPT ;  /* 0xffffff802e227892 */ /* 0x000fe2000f8ef804 */
[----:B------:R-:W-:Y:S11]  /*1cf0*/  BRA.U !UP0, `(.L_x_26) ;  /* 0x0000000108c87547 */ /* 0x000ff6000b800000 */
[----:B------:R-:W-:Y:S01]  /*1d00*/  UMOV UR13, UR42 ;  /* 0x0000002a000d7c82 */ /* 0x000fe20008000000 */
[----:B------:R-:W-:Y:S01]  /*1d10*/  UMOV UR4, UR5 ;  /* 0x0000000500047c82 */ /* 0x000fe20008000000 */
[----:B------:R-:W-:-:S05]  /*1d20*/  UMOV UR35, URZ ;  /* 0x000000ff00237c82 */ /* 0x000fca0008000000 */
.L_x_32:
[----:B------:R-:W-:Y:S01]  /*1d30*/  ULEA UR33, UR4, UR6, 0x3 ;  /* 0x0000000604217291 */ /* 0x000fe2000f8e18ff */
[----:B------:R-:W-:Y:S01]  /*1d40*/  @P3 MOV R2, 0x8000 ;  /* 0x0000800000023802 */ /* 0x000fe20000000f00 */
[----:B--234-:R-:W-:Y:S10]  /*1d50*/  @P0 BRA `(.L_x_27) ;  /* 0x00000000000c0947 */ /* 0x01cff40003800000 */
[----:B------:R-:W-:-:S04]  /*1d60*/  SHF.L.U32 R3, R12, 0x1f, RZ ;  /* 0x0000001f0c037819 */ /* 0x000fc800000006ff */
[----:B------:R-:W2:Y:S02]  /*1d70*/  SYNCS.PHASECHK.TRANS64.TRYWAIT P0, [UR33+0x68], R3 ;  /* 0x00006803ff0075a7 */ /* 0x000ea40008001121 */
[----:B--2---:R-:W-:Y:S05]  /*1d80*/  @!P0 BRA `(.L_x_28) ;  /* 0x00000078000c8947 */ /* 0x004fea0003800000 */
.L_x_27:
[----:B------:R2:W-:Y:S01]  /*1d90*/  @P3 SYNCS.ARRIVE.TRANS64 RZ, [UR33], R2 ;  /* 0x00000002ffff39a7 */ /* 0x0005e20008000021 */
[----:B------:R-:W-:Y:S02]  /*1da0*/  ULOP3.LUT UR5, UR25, 0x2, URZ, 0xfc, !UPT ;  /* 0x0000000219057892 */ /* 0x000fe4000f8efcff */
[----:B------:R-:W-:Y:S02]  /*1db0*/  UIADD3 UR13, UPT, UPT, UR13, 0x1, URZ ;  /* 0x000000010d0d7890 */ /* 0x000fe4000fffe0ff */
[----:B------:R-:W-:Y:S02]  /*1dc0*/  UISETP.NE.AND UP0, UPT, UR5, 0x2, UPT ;  /* 0x000000020500788c */ /* 0x000fe4000bf05270 */
[----:B------:R-:W-:-:S07]  /*1dd0*/  UISETP.NE.AND UP2, UPT, UR13, 0x1, UPT ;  /* 0x000000010d00788c */ /* 0x000fce000bf45270 */
[----:B------:R-:W-:Y:S05]  /*1de0*/  BRA.U UP0, `(.L_x_29) ;  /* 0x0000000100047547 */ /* 0x000fea000b800000 */
[----:B------:R-:W-:Y:S05]  /*1df0*/  BPT.TRAP 0x1 ;  /* 0x000000040000795c */ /* 0x000fea0000300000 */
.L_x_29:
[----:B------:R-:W-:Y:S04]  /*1e00*/  BSSY.RECONVERGENT B0, `(.L_x_30) ;  /* 0x0000003000007945 */ /* 0x000fe80003800200 */
[----:B------:R-:W-:Y:S05]  /*1e10*/  @!P2 BRA `(.L_x_31) ;  /* 0x000000000004a947 */ /* 0x000fea0003800000 */
[----:B------:R-:W-:Y:S05]  /*1e20*/  BPT.TRAP 0x1 ;  /* 0x000000040000795c */ /* 0x000fea0000300000 */
.L_x_31:
[----:B------:R-:W-:Y:S05]  /*1e30*/  BSYNC.RECONVERGENT B0 ;  /* 0x0000000000007941 */ /* 0x000fea0003800200 */
.L_x_30:
[----:B------:R-:W-:Y:S02]  /*1e40*/  UIADD3 UR5, UPT, UPT, UR4, 0x1, URZ ;  /* 0x0000000104057890 */ /* 0x000fe4000fffe0ff */
[----:B------:R-:W-:Y:S02]  /*1e50*/  ULEA UR32, UR4, UR6, 0xd ;  /* 0x0000000604207291 */ /* 0x000fe4000f8e68ff */
[----:B------:R-:W-:Y:S02]  /*1e60*/  UISETP.NE.AND UP0, UPT, UR5, 0xd, UPT ;  /* 0x0000000d0500788c */ /* 0x000fe4000bf05270 */
[----:B------:R-:W-:Y:S02]  /*1e70*/  ULEA UR4, UR4, UR24, 0xc ;  /* 0x0000001804047291 */ /* 0x000fe4000f8e60ff */
[----:B------:R-:W-:Y:S02]  /*1e80*/  USEL UR8, URZ, 0x1, UP0 ;  /* 0x00000001ff087887 */ /* 0x000fe40008000000 */
[----:B------:R-:W-:-:S02]  /*1e90*/  USEL UR5, UR5, URZ, UP0 ;  /* 0x000000ff05057287 */ /* 0x000fc40008000000 */
[----:B------:R-:W-:Y:S02]  /*1ea0*/  UIADD3 UR16, UP1, UPT, UR26, 0x80, URZ ;  /* 0x000000801a107890 */ /* 0x000fe4000ff3e0ff */
[----:B------:R-:W-:Y:S01]  /*1eb0*/  ULEA UR4, UR4, UR6, 0x1 ;  /* 0x0000000604047291 */ /* 0x000fe2000f8e08ff */
[----:B------:R-:W-:Y:S01]  /*1ec0*/  LOP3.LUT R12, R12, UR8, RZ, 0x3c, !PT ;  /* 0x000000080c0c7c12 */ /* 0x000fe2000f8e3cff */
[----:B------:R-:W-:Y:S02]  /*1ed0*/  UIADD3 UR14, UP0, UPT, UR26, 0x180, URZ ;  /* 0x000001801a0e7890 */ /* 0x000fe4000ff1e0ff */
[----:B------:R-:W-:Y:S01]  /*1ee0*/  ULEA UR7, UR5, UR6, 0x3 ;  /* 0x0000000605077291 */ /* 0x000fe2000f8e18ff */
[----:B-1----:R-:W-:Y:S01]  /*1ef0*/  SHF.L.U32 R0, R12, 0x1f, RZ ;  /* 0x0000001f0c007819 */ /* 0x002fe200000006ff */
[----:B------:R-:W-:Y:S02]  /*1f00*/  ULOP3.LUT UR33, UR33, 0xfefffff8, URZ, 0xc0, !UPT ;  /* 0xfefffff821217892 */ /* 0x000fe4000f8ec0ff */
[----:B------:R-:W-:-:S02]  /*1f10*/  UIADD3.X UR17, UPT, UPT, URZ, UR27, URZ, UP1, !UPT ;  /* 0x0000001bff117290 */ /* 0x000fc40008ffe4ff */
[----:B------:R-:W-:Y:S02]  /*1f20*/  UIADD3 UR32, UPT, UPT, UR32, 0x4300, URZ ;  /* 0x0000430020207890 */ /* 0x000fe4000fffe0ff */
[----:B------:R-:W-:Y:S01]  /*1f30*/  UIADD3 UR8, UPT, UPT, UR4, 0x1e300, URZ ;  /* 0x0001e30004087890 */ /* 0x000fe2000fffe0ff */
[----:B------:R3:W4:Y:S01]  /*1f40*/  SYNCS.PHASECHK.TRANS64.TRYWAIT P0, [UR7+0x68], R0 ;  /* 0x00006800ff0075a7 */ /* 0x0007220008001107 */
[----:B------:R-:W-:Y:S02]  /*1f50*/  UIADD3.X UR15, UPT, UPT, URZ, UR27, URZ, UP0, !UPT ;  /* 0x0000001bff0f7290 */ /* 0x000fe400087fe4ff */
[----:B------:R-:W-:Y:S01]  /*1f60*/  UPRMT UR4, URZ, 0x5410, UR21 ;  /* 0x00005410ff047896 */ /* 0x000fe20008000015 */
[----:B------:R-:W-:Y:S01]  /*1f70*/  UMOV UR18, 0x0 ;  /* 0x0000000000127882 */ /* 0x000fe20000000000 */
[----:B------:R-:W-:Y:S01]  /*1f80*/  UMOV UR19, 0x10000000 ;  /* 0x1000000000137882 */ /* 0x000fe20000000000 */
[----:B------:R-:W-:Y:S01]  /*1f90*/  UMOV UR10, UR35 ;  /* 0x00000023000a7c82 */ /* 0x000fe20008000000 */
[----:B------:R-:W-:Y:S01]  /*1fa0*/  UMOV UR12, UR36 ;  /* 0x00000024000c7c82 */ /* 0x000fe20008000000 */
[----:B------:R-:W-:Y:S01]  /*1fb0*/  UMOV UR9, UR33 ;  /* 0x0000002100097c82 */ /* 0x000fe20008000000 */
[----:B------:R1:W-:Y:S01]  /*1fc0*/  UTMALDG.3D.2CTA [UR32], [UR16], desc[UR18] ;  /* 0x00001220100075b4 */ /* 0x0003e20008211000 */
[----:B------:R-:W-:-:S02]  /*1fd0*/  UMOV UR7, UR28 ;  /* 0x0000001c00077c82 */ /* 0x000fc40008000000 */
[----:B------:R2:W-:Y:S01]  /*1fe0*/  UTMALDG.3D.MULTICAST.2CTA [UR8], [UR14], UR4, desc[UR18] ;  /* 0x000012080e0073b4 */ /* 0x0005e20008211804 */
[----:B-1----:R-:W-:Y:S01]  /*1ff0*/  UIADD3 UR35, UPT, UPT, UR35, 0x40, URZ ;  /* 0x0000004023237890 */ /* 0x002fe2000fffe0ff */
[----:B--2---:R-:W-:Y:S01]  /*2000*/  UMOV UR4, UR5 ;  /* 0x0000000500047c82 */ /* 0x004fe20008000000 */
[----:B------:R-:W-:Y:S10]  /*2010*/  BRA.U UP2, `(.L_x_32) ;  /* 0xfffffffd02447547 */ /* 0x000ff4000b83ffff */
.L_x_26:
[----:B------:R-:W-:Y:S01]  /*2020*/  ULEA UR4, UR5, UR6, 0x3 ;  /* 0x0000000605047291 */ /* 0x000fe2000f8e18ff */
[----:B-1-3--:R-:W-:Y:S01]  /*2030*/  SHF.L.U32 R0, R12, 0x1f, RZ ;  /* 0x0000001f0c007819 */ /* 0x00afe200000006ff */
[----:B------:R-:W-:Y:S01]  /*2040*/  @!P1 SYNCS.ARRIVE.TRANS64.A1T0 RZ, [UR6+0x118], RZ ;  /* 0x000118ffffff99a7 */ /* 0x000fe20008100006 */
[----:B------:R-:W-:-:S06]  /*2050*/  UISETP.GT.AND UP0, UPT, UR41, UR40, UPT ;  /* 0x000000282900728c */ /* 0x000fcc000bf04270 */
[----:B--2-4-:R1:W2:Y:S03]  /*2060*/  SYNCS.PHASECHK.TRANS64.TRYWAIT P0, [UR4+0x68], R0 ;  /* 0x00006800ff0075a7 */ /* 0x0142a60008001104 */
[----:B------:R-:W-:Y:S05]  /*2070*/  BRA.U !UP0, `(.L_x_33) ;  /* 0x0000000108c87547 */ /* 0x000fea000b800000 */
[----:B------:R-:W-:Y:S01]  /*2080*/  UIADD3 UR13, UPT, UPT, UR44, UR7, URZ ;  /* 0x000000072c0d7290 */ /* 0x000fe2000fffe0ff */
[----:B------:R-:W-:-:S11]  /*2090*/  UMOV UR4, UR5 ;  /* 0x0000000500047c82 */ /* 0x000fd60008000000 */
.L_x_39:
[----:B------:R-:W-:Y:S01]  /*20a0*/  ULEA UR17, UR4, UR6, 0x3 ;  /* 0x0000000604117291 */ /* 0x000fe2000f8e18ff */
[----:B--2---:R-:W-:Y:S01]  /*20b0*/  @P3 MOV R2, 0x8000 ;  /* 0x0000800000023802 */ /* 0x004fe20000000f00 */
[----:B--2-4-:R-:W-:Y:S10]  /*20c0*/  @P0 BRA `(.L_x_34) ;  /* 0x00000000000c0947 */ /* 0x014ff40003800000 */
[----:B------:R-:W-:-:S04]  /*20d0*/  SHF.L.U32 R3, R12, 0x1f, RZ ;  /* 0x0000001f0c037819 */ /* 0x000fc800000006ff */
[----:B------:R-:W2:Y:S02]  /*20e0*/  SYNCS.PHASECHK.TRANS64.TRYWAIT P0, [UR17+0x68], R3 ;  /* 0x00006803ff0075a7 */ /* 0x000ea40008001111 */
[----:B--2---:R-:W-:Y:S05]  /*20f0*/  @!P0 BRA `(.L_x_35) ;  /* 0x0000007400488947 */ /* 0x004fea0003800000 */
.L_x_34:
[----:B------:R2:W-:Y:S01]  /*2100*/  @P3 SYNCS.ARRIVE.TRANS64 RZ, [UR17], R2 ;  /* 0x00000002ffff39a7 */ /* 0x0005e20008000011 */
[----:B------:R-:W-:-:S04]  /*2110*/  ULOP3.LUT UR5, UR25, 0x2, URZ, 0xfc, !UPT ;  /* 0x0000000219057892 */ /* 0x000fc8000f8efcff */
[----:B------:R-:W-:-:S09]  /*2120*/  UISETP.NE.AND UP0, UPT, UR5, 0x2, UPT ;  /* 0x000000020500788c */ /* 0x000fd2000bf05270 */
[----:B------:R-:W-:Y:S05]  /*2130*/  BRA.U UP0, `(.L_x_36) ;  /* 0x0000000100047547 */ /* 0x000fea000b800000 */
[----:B------:R-:W-:Y:S05]  /*2140*/  BPT.TRAP 0x1 ;  /* 0x000000040000795c */ /* 0x000fea0000300000 */
.L_x_36:
[----:B------:R-:W-:Y:S04]  /*2150*/  BSSY.RECONVERGENT B0, `(.L_x_37) ;  /* 0x0000003000007945 */ /* 0x000fe80003800200 */
[----:B------:R-:W-:Y:S05]  /*2160*/  @!P2 BRA `(.L_x_38) ;  /* 0x000000000004a947 */ /* 0x000fea0003800000 */
[----:B------:R-:W-:Y:S05]  /*2170*/  BPT.TRAP 0x1 ;  /* 0x000000040000795c */ /* 0x000fea0000300000 */
.L_x_38:
[----:B------:R-:W-:Y:S05]  /*2180*/  BSYNC.RECONVERGENT B0 ;  /* 0x0000000000007941 */ /* 0x000fea0003800200 */
.L_x_37:
        /* <DEDUP_REMOVED lines=9> */
[----:B------:R-:W-:Y:S02]  /*2220*/  USHF.L.U32 UR19, UR7, 0x6, URZ ;  /* 0x0000000607137899 */ /* 0x000fe400080006ff */
[----:B------:R-:W-:Y:S01]  /*2230*/  UIADD3 UR7, UPT, UPT, UR7, 0x1, URZ ;  /* 0x0000000107077890 */ /* 0x000fe2000fffe0ff */
[----:B-1----:R-:W-:Y:S01]  /*2240*/  SHF.L.U32 R0, R12, 0x1f, RZ ;  /* 0x0000001f0c007819 */ /* 0x002fe200000006ff */
[----:B------:R-:W-:Y:S02]  /*2250*/  UIADD3 UR22, UP1, UPT, UR26, 0x80, URZ ;  /* 0x000000801a167890 */ /* 0x000fe4000ff3e0ff */
[----:B------:R-:W-:Y:S01]  /*2260*/  ULEA UR4, UR4, UR6, 0x1 ;  /* 0x0000000604047291 */ /* 0x000fe2000f8e08ff */
[----:B------:R3:W4:Y:S01]  /*2270*/  SYNCS.PHASECHK.TRANS64.TRYWAIT P0, [UR8+0x68], R0 ;  /* 0x00006800ff0075a7 */ /* 0x0007220008001108 */
[----:B------:R-:W-:-:S02]  /*2280*/  UIADD3.X UR15, UPT, UPT, URZ, UR27, URZ, UP0, !UPT ;  /* 0x0000001bff0f7290 */ /* 0x000fc400087fe4ff */
[----:B------:R-:W-:Y:S02]  /*2290*/  UISETP.NE.AND UP0, UPT, UR7, UR13, UPT ;  /* 0x0000000d0700728c */ /* 0x000fe4000bf05270 */
[----:B------:R-:W-:Y:S02]  /*22a0*/  ULOP3.LUT UR17, UR17, 0xfefffff8, URZ, 0xc0, !UPT ;  /* 0xfefffff811117892 */ /* 0x000fe4000f8ec0ff */
[----:B------:R-:W-:Y:S02]  /*22b0*/  UIADD3 UR16, UPT, UPT, UR16, 0x4300, URZ ;  /* 0x0000430010107890 */ /* 0x000fe4000fffe0ff */
[----:B------:R-:W-:Y:S02]  /*22c0*/  UIADD3.X UR23, UPT, UPT, URZ, UR27, URZ, UP1, !UPT ;  /* 0x0000001bff177290 */ /* 0x000fe40008ffe4ff */
[----:B------:R-:W-:Y:S02]  /*22d0*/  UIADD3 UR8, UPT, UPT, UR4, 0x1e300, URZ ;  /* 0x0001e30004087890 */ /* 0x000fe4000fffe0ff */
[----:B------:R-:W-:Y:S01]  /*22e0*/  UPRMT UR4, URZ, 0x5410, UR21 ;  /* 0x00005410ff047896 */ /* 0x000fe20008000015 */
[----:B------:R-:W-:Y:S01]  /*22f0*/  UMOV UR30, 0x0 ;  /* 0x00000000001e7882 */ /* 0x000fe20000000000 */
[----:B------:R-:W-:Y:S01]  /*2300*/  UMOV UR31, 0x10000000 ;  /* 0x10000000001f7882 */ /* 0x000fe20000000000 */
[----:B------:R-:W-:Y:S01]  /*2310*/  UMOV UR18, UR34 ;  /* 0x0000002200127c82 */ /* 0x000fe20008000000 */
[----:B------:R-:W-:Y:S01]  /*2320*/  UMOV UR20, UR36 ;  /* 0x0000002400147c82 */ /* 0x000fe20008000000 */
[----:B------:R-:W-:Y:S01]  /*2330*/  UMOV UR12, UR36 ;  /* 0x00000024000c7c82 */ /* 0x000fe20008000000 */
[----:B------:R-:W-:Y:S01]  /*2340*/  UMOV UR9, UR17 ;  /* 0x0000001100097c82 */ /* 0x000fe20008000000 */
[----:B------:R-:W-:Y:S01]  /*2350*/  UMOV UR10, UR19 ;  /* 0x00000013000a7c82 */ /* 0x000fe20008000000 */
[----:B------:R-:W-:Y:S01]  /*2360*/  UTMALDG.3D.2CTA [UR16], [UR22], desc[UR30] ;  /* 0x00001e10160075b4 */ /* 0x000fe20008211000 */
[----:B------:R1:W-:Y:S02]  /*2370*/  UTMALDG.3D.MULTICAST.2CTA [UR8], [UR14], UR4, desc[UR30] ;  /* 0x00001e080e0073b4 */ /* 0x0003e40008211804 */
[----:B-1----:R-:W-:Y:S01]  /*2380*/  UMOV UR4, UR5 ;  /* 0x0000000500047c82 */ /* 0x002fe20008000000 */
[----:B---3--:R-:W-:Y:S05]  /*2390*/  BRA.U UP0, `(.L_x_39) ;  /* 0xfffffffd00407547 */ /* 0x008fea000b83ffff */
.L_x_33:
[C---:B------:R-:W-:Y:S01]  /*23a0*/  LEA R3, R11.reuse, UR6, 0x3 ;  /* 0x000000060b037c11 */ /* 0x040fe2000f8e18ff */
[----:B------:R-:W-:Y:S01]  /*23b0*/  NOP ;  /* 0x0000000000007918 */ /* 0x000fe20000000000 */
[----:B-1----:R-:W-:Y:S02]  /*23c0*/  SHF.L.U32 R0, R10, 0x1f, RZ ;  /* 0x0000001f0a007819 */ /* 0x002fe400000006ff */
[----:B------:R-:W-:Y:S02]  /*23d0*/  LEA R4, R11, UR6, 0x4 ;  /* 0x000000060b047c11 */ /* 0x000fe4000f8e20ff */
[----:B--2-4-:R-:W1:Y:S02]  /*23e0*/  SYNCS.PHASECHK.TRANS64.TRYWAIT P0, [R3+URZ+0x120], R0 ;  /* 0x00012000030075a7 */ /* 0x014e6400080011ff */
[----:B-1----:R-:W-:Y:S05]  /*23f0*/  @!P0 BRA `(.L_x_40) ;  /* 0x0000007000a08947 */ /* 0x002fea0003800000 */
.L_x_162:
[----:B------:R-:W2:Y:S01]  /*2400*/  LDS.128 R4, [R4+0x1b0] ;  /* 0x0001b00004047984 */ /* 0x000ea20000000c00 */
[----:B------:R-:W-:Y:S01]  /*2410*/  UISETP.GE.AND UP0, UPT, UR45, 0x1, UPT ;  /* 0x000000012d00788c */ /* 0x000fe2000bf06270 */
[----:B------:R-:W-:Y:S01]  /*2420*/  @!PT LDS RZ, [RZ] ;  /* 0x00000000fffff984 */ /* 0x000fe20000000800 */
[----:B------:R-:W-:Y:S01]  /*2430*/  @!PT LDS RZ, [RZ] ;  /* 0x00000000fffff984 */ /* 0x000fe20000000800 */
[----:B------:R-:W-:Y:S01]  /*2440*/  @!PT LDS RZ, [RZ] ;  /* 0x00000000fffff984 */ /* 0x000fe20000000800 */
[----:B------:R-:W-:Y:S01]  /*2450*/  @!PT LDS RZ, [RZ] ;  /* 0x00000000fffff984 */ /* 0x000fe20000000800 */
[----:B------:R3:W-:Y:S06]  /*2460*/  MEMBAR.ALL.CTA ;  /* 0x0000000000007992 */ /* 0x0007ec0000008000 */
[----:B---3--:R-:W3:Y:S01]  /*2470*/  FENCE.VIEW.ASYNC.S ;  /* 0x00000000000073c6 */ /* 0x008ee20000000000 */
[----:B--2---:R-:W-:-:S13]  /*2480*/  LOP3.LUT P0, RZ, R6, 0x1, RZ, 0xc0, !PT ;  /* 0x0000000106ff7812 */ /* 0x004fda000780c0ff */
[----:B---3--:R-:W-:Y:S01]  /*2490*/  VOTEU.ANY UP1, P0 ;  /* 0x0000000000ff7886 */ /* 0x008fe20000020100 */
[----:B------:R-:W-:-:S13]  /*24a0*/  PLOP3.LUT P0, PT, PT, PT, UP1, 0x80, 0x8 ;  /* 0x000000000008781c */ /* 0x000fda0003f0f018 */
[----:B-1----:R-:W-:Y:S02]  /*24b0*/  @P0 LOP3.LUT R0, R5, 0xffff, RZ, 0xc0, !PT ;  /* 0x0000ffff05000812 */ /* 0x002fe400078ec0ff */
[----:B------:R-:W-:Y:S02]  /*24c0*/  @P0 MOV R2, R4 ;  /* 0x0000000400020202 */ /* 0x000fe40000000f00 */
[----:B------:R-:W-:Y:S01]  /*24d0*/  @P0 R2UR UR7, R0 ;  /* 0x00000000000702ca */ /* 0x000fe200000e0000 */
[----:B------:R-:W-:Y:S01]  /*24e0*/  VIADD R0, R3, 0x130 ;  /* 0x0000013003007836 */ /* 0x000fe20000000000 */
[----:B------:R-:W-:Y:S02]  /*24f0*/  @P0 SHF.R.U32.HI R4, RZ, 0x10, R5 ;  /* 0x00000010ff040819 */ /* 0x000fe40000011605 */
[----:B------:R-:W-:Y:S02]  /*2500*/  @P0 R2UR UR8, R2 ;  /* 0x00000000020802ca */ /* 0x000fe400000e0000 */
[----:B------:R-:W-:-:S02]  /*2510*/  PRMT R0, RZ, 0x654, R0 ;  /* 0x00000654ff007816 */ /* 0x000fc40000000000 */
[----:B------:R-:W-:Y:S02]  /*2520*/  @P0 R2UR UR4, R4 ;  /* 0x00000000040402ca */ /* 0x000fe400000e0000 */
[----:B------:R1:W-:Y:S03]  /*2530*/  SYNCS.ARRIVE.TRANS64.RED.A1T0 RZ, [R0+URZ], RZ ;  /* 0x000000ff00ff79a7 */ /* 0x0003e600081004ff */
[----:B------:R-:W-:-:S04]  /*2540*/  @UP1 UMOV UR29, UR7 ;  /* 0x00000007001d1c82 */ /* 0x000fc80008000000 */
[----:B------:R-:W-:-:S04]  /*2550*/  @UP1 UMOV UR37, UR8 ;  /* 0x0000000800251c82 */ /* 0x000fc80008000000 */
[----:B------:R-:W-:Y:S01]  /*2560*/  @UP1 UMOV UR36, UR4 ;  /* 0x0000000400241c82 */ /* 0x000fe20008000000 */
[----:B------:R-:W-:Y:S05]  /*2570*/  BRA.U !UP0, `(.L_x_41) ;  /* 0x0000000108d47547 */ /* 0x000fea000b800000 */
[----:B------:R-:W2:Y:S01]  /*2580*/  LDCU.128 UR12, c[0x0][0xb10] ;  /* 0x00016200ff0c77ac */ /* 0x000ea20008000c00 */
[----:B------:R-:W3:Y:S01]  /*2590*/  LDCU UR30, c[0x0][0xb20] ;  /* 0x00016400ff1e77ac */ /* 0x000ee20008000800 */
[----:B------:R-:W4:Y:S01]  /*25a0*/  LDCU UR20, c[0x0][0xb0c] ;  /* 0x00016180ff1477ac */ /* 0x000f220008000800 */
[----:B------:R-:W1:Y:S01]  /*25b0*/  LDCU.64 UR10, c[0x0][0xb28] ;  /* 0x00016500ff0a77ac */ /* 0x000e620008000a00 */
[----:B------:R-:W-:Y:S02]  /*25c0*/  UISETP.NE.AND UP3, UPT, UR45, 0x1, UPT ;  /* 0x000000012d00788c */ /* 0x000fe4000bf65270 */
[----:B--2---:R-:W-:Y:S02]  /*25d0*/  UIMAD.WIDE.U32 UR16, UR38, UR15, URZ ;  /* 0x0000000f261072a5 */ /* 0x004fe4000f8e00ff */
[----:B------:R-:W-:Y:S02]  /*25e0*/  UIMAD.WIDE.U32 UR8, UR39, UR12, URZ ;  /* 0x0000000c270872a5 */ /* 0x000fe4000f8e00ff */
[----:B------:R-:W-:-:S02]  /*25f0*/  UISETP.NE.AND UP0, UPT, UR14, 0x1, UPT ;  /* 0x000000010e00788c */ /* 0x000fc4000bf05270 */
[----:B------:R-:W-:Y:S01]  /*2600*/  UIMAD.WIDE.U32 UR22, UR29, UR15, URZ ;  /* 0x0000000f1d1672a5 */ /* 0x000fe2000f8e00ff */
[----:B------:R-:W-:Y:S02]  /*2610*/  UMOV UR16, UR17 ;  /* 0x0000001100107c82 */ /* 0x000fe40008000000 */
[----:B------:R-:W-:Y:S01]  /*2620*/  UMOV UR8, UR9 ;  /* 0x0000000900087c82 */ /* 0x000fe20008000000 */
[----:B---3--:R-:W-:Y:S02]  /*2630*/  USHF.R.U32.HI UR16, URZ, UR30, UR16 ;  /* 0x0000001eff107299 */ /* 0x008fe40008011610 */
[----:B----4-:R-:W-:Y:S02]  /*2640*/  UISETP.NE.AND UP2, UPT, UR20, 0x1, UPT ;  /* 0x000000011400788c */ /* 0x010fe4000bf45270 */
[----:B------:R-:W-:Y:S02]  /*2650*/  USHF.R.U32.HI UR8, URZ, UR13, UR8 ;  /* 0x0000000dff087299 */ /* 0x000fe40008011608 */
[----:B------:R-:W-:-:S02]  /*2660*/  USEL UR7, UR38, UR16, !UP0 ;  /* 0x0000001026077287 */ /* 0x000fc4000c000000 */
[----:B------:R-:W-:Y:S02]  /*2670*/  USEL UR8, UR39, UR8, !UP2 ;  /* 0x0000000827087287 */ /* 0x000fe4000d000000 */
[----:B-1----:R-:W-:Y:S01]  /*2680*/  UIMAD.WIDE.U32 UR16, UR7, UR10, URZ ;  /* 0x0000000a071072a5 */ /* 0x002fe2000f8e00ff */
[----:B------:R-:W-:Y:S01]  /*2690*/  UMOV UR4, UR23 ;  /* 0x0000001700047c82 */ /* 0x000fe20008000000 */
[----:B------:R-:W-:Y:S02]  /*26a0*/  UIMAD.WIDE.U32 UR18, UR37, UR12, URZ ;  /* 0x0000000c251272a5 */ /* 0x000fe4000f8e00ff */
[----:B------:R-:W-:-:S03]  /*26b0*/  UIMAD.WIDE.U32 UR22, UR8, UR10, URZ ;  /* 0x0000000a081672a5 */ /* 0x000fc6000f8e00ff */
[----:B------:R-:W-:Y:S01]  /*26c0*/  UMOV UR16, UR17 ;  /* 0x0000001100107c82 */ /* 0x000fe20008000000 */
[----:B------:R-:W-:Y:S02]  /*26d0*/  USHF.R.U32.HI UR4, URZ, UR30, UR4 ;  /* 0x0000001eff047299 */ /* 0x000fe40008011604 */
[----:B------:R-:W-:Y:S01]  /*26e0*/  @UP3 USHF.R.U32.HI UR7, URZ, UR11, UR16 ;  /* 0x0000000bff073299 */ /* 0x000fe20008011610 */
[----:B------:R-:W-:Y:S01]  /*26f0*/  UMOV UR18, UR19 ;  /* 0x0000001300127c82 */ /* 0x000fe20008000000 */
[----:B------:R-:W-:Y:S01]  /*2700*/  UMOV UR22, UR23 ;  /* 0x0000001700167c82 */ /* 0x000fe20008000000 */
[----:B------:R-:W-:Y:S02]  /*2710*/  USHF.R.U32.HI UR13, URZ, UR13, UR18 ;  /* 0x0000000dff0d7299 */ /* 0x000fe40008011612 */
[----:B------:R-:W-:Y:S02]  /*2720*/  USEL UR4, UR29, UR4, !UP0 ;  /* 0x000000041d047287 */ /* 0x000fe4000c000000 */
[----:B------:R-:W-:-:S02]  /*2730*/  @UP3 USHF.R.U32.HI UR8, URZ, UR11, UR22 ;  /* 0x0000000bff083299 */ /* 0x000fc40008011616 */
[----:B------:R-:W-:Y:S02]  /*2740*/  UIMAD UR9, UR45, UR7, URZ ;  /* 0x000000072d0972a4 */ /* 0x000fe4000f8e02ff */
[----:B------:R-:W-:Y:S02]  /*2750*/  USEL UR7, UR37, UR13, !UP2 ;  /* 0x0000000d25077287 */ /* 0x000fe4000d000000 */
[----:B------:R-:W-:Y:S02]  /*2760*/  UIMAD UR12, UR45, UR8, URZ ;  /* 0x000000082d0c72a4 */ /* 0x000fe4000f8e02ff */
[----:B------:R-:W-:Y:S02]  /*2770*/  UISETP.GE.AND UP0, UPT, UR4, UR9, UPT ;  /* 0x000000090400728c */ /* 0x000fe4000bf06270 */
[----:B------:R-:W-:Y:S02]  /*2780*/  UIMAD.WIDE.U32 UR16, UR4, UR10, URZ ;  /* 0x0000000a041072a5 */ /* 0x000fe4000f8e00ff */
[----:B------:R-:W-:-:S02]  /*2790*/  UISETP.GE.OR UP0, UPT, UR7, UR12, UP0 ;  /* 0x0000000c0700728c */ /* 0x000fc40008706670 */
        /* <DEDUP_REMOVED lines=19> */
.L_x_41:
[----:B------:R-:W2:Y:S02]  /*28d0*/  LDCU UR4, c[0x0][0xb30] ;  /* 0x00016600ff0477ac */ /* 0x000ea40008000800 */
[----:B--2---:R-:W-:-:S09]  /*28e0*/  UISETP.NE.AND UP0, UPT, UR4, 0x1, UPT ;  /* 0x000000010400788c */ /* 0x004fd2000bf05270 */
[----:B------:R-:W-:Y:S05]  /*28f0*/  BRA.U UP0, `(.L_x_42) ;  /* 0x0000000100447547 */ /* 0x000fea000b800000 */
[----:B------:R-:W2:Y:S01]  /*2900*/  LDCU.128 UR12, c[0x0][0xb10] ;  /* 0x00016200ff0c77ac */ /* 0x000ea20008000c00 */
[----:B------:R-:W3:Y:S01]  /*2910*/  LDCU UR16, c[0x0][0xb0c] ;  /* 0x00016180ff1077ac */ /* 0x000ee20008000800 */
[----:B------:R-:W4:Y:S01]  /*2920*/  LDCU UR17, c[0x0][0xb20] ;  /* 0x00016400ff1177ac */ /* 0x000f220008000800 */
[----:B--2---:R-:W-:Y:S02]  /*2930*/  UIMAD.WIDE.U32 UR10, UR37, UR12, URZ ;  /* 0x0000000c250a72a5 */ /* 0x004fe4000f8e00ff */
[----:B------:R-:W-:Y:S02]  /*2940*/  UIMAD.WIDE.U32 UR8, UR29, UR15, URZ ;  /* 0x0000000f1d0872a5 */ /* 0x000fe4000f8e00ff */
[----:B---3--:R-:W-:Y:S02]  /*2950*/  UISETP.NE.AND UP2, UPT, UR16, 0x1, UPT ;  /* 0x000000011000788c */ /* 0x008fe4000bf45270 */
[----:B------:R-:W-:Y:S01]  /*2960*/  UISETP.NE.AND UP0, UPT, UR14, 0x1, UPT ;  /* 0x000000010e00788c */ /* 0x000fe2000bf05270 */
[----:B------:R-:W-:-:S02]  /*2970*/  UMOV UR7, UR11 ;  /* 0x0000000b00077c82 */ /* 0x000fc40008000000 */
[----:B------:R-:W-:Y:S01]  /*2980*/  UMOV UR4, UR9 ;  /* 0x0000000900047c82 */ /* 0x000fe20008000000 */
[----:B------:R-:W-:Y:S02]  /*2990*/  USHF.R.U32.HI UR7, URZ, UR13, UR7 ;  /* 0x0000000dff077299 */ /* 0x000fe40008011607 */
[----:B----4-:R-:W-:Y:S02]  /*29a0*/  USHF.R.U32.HI UR4, URZ, UR17, UR4 ;  /* 0x00000011ff047299 */ /* 0x010fe40008011604 */
[----:B------:R-:W-:Y:S02]  /*29b0*/  USEL UR7, UR37, UR7, !UP2 ;  /* 0x0000000725077287 */ /* 0x000fe4000d000000 */
[----:B------:R-:W-:-:S04]  /*29c0*/  USEL UR4, UR29, UR4, !UP0 ;  /* 0x000000041d047287 */ /* 0x000fc8000c000000 */
[----:B------:R-:W-:Y:S02]  /*29d0*/  UIADD3 UR8, UPT, UPT, UR7, -UR4, URZ ;  /* 0x8000000407087290 */ /* 0x000fe4000fffe0ff */
[----:B------:R-:W-:Y:S02]  /*29e0*/  UIADD3 UR4, UPT, UPT, -UR7, UR4, URZ ;  /* 0x0000000407047290 */ /* 0x000fe4000fffe1ff */
[----:B------:R-:W-:Y:S02]  /*29f0*/  UIMAD UR29, UR8, UR14, UR29 ;  /* 0x0000000e081d72a4 */ /* 0x000fe4000f8e021d */
[----:B------:R-:W-:-:S12]  /*2a00*/  UIMAD UR37, UR4, UR16, UR37 ;  /* 0x00000010042572a4 */ /* 0x000fd8000f8e0225 */
.L_x_42:
[----:B------:R-:W-:Y:S01]  /*2a10*/  VIADD R11, R11, 0x1 ;  /* 0x000000010b0b7836 */ /* 0x000fe20000000000 */
[----:B------:R-:W-:Y:S01]  /*2a20*/  R2UR UR4, R50 ;  /* 0x00000000320472ca */ /* 0x000fe200000e0000 */
[----:B------:R-:W-:Y:S01]  /*2a30*/  UIADD3 UR31, UPT, UPT, UR37, UR63, URZ ;  /* 0x0000003f251f7290 */ /* 0x000fe2000fffe0ff */
[----:B------:R-:W-:Y:S02]  /*2a40*/  PLOP3.LUT P1, PT, PT, PT, PT, 0x80, 0x8 ;  /* 0x000000000008781c */ /* 0x000fe40003f2f070 */
[----:B------:R-:W-:-:S04]  /*2a50*/  ISETP.NE.AND P0, PT, R11, 0x2, PT ;  /* 0x000000020b00780c */ /* 0x000fc80003f05270 */
[----:B-1----:R-:W-:Y:S02]  /*2a60*/  SEL R0, RZ, 0x1, P0 ;  /* 0x00000001ff007807 */ /* 0x002fe40000000000 */
[----:B------:R-:W-:Y:S02]  /*2a70*/  SEL R11, R11, RZ, P0 ;  /* 0x000000ff0b0b7207 */ /* 0x000fe40000000000 */
[----:B------:R-:W-:Y:S01]  /*2a80*/  LOP3.LUT R10, R10, R0, RZ, 0x3c, !PT ;  /* 0x000000000a0a7212 */ /* 0x000fe200078e3cff */
[----:B------:R-:W-:Y:S01]  /*2a90*/  UIADD3 UR30, UPT, UPT, UR29, UR4, URZ ;  /* 0x000000041d1e7290 */ /* 0x000fe2000fffe0ff */
[----:B------:R-:W-:Y:S11]  /*2aa0*/  BRA.U UP1, `(.L_x_43) ;  /* 0xfffffff101247547 */ /* 0x000ff6000b83ffff */
[----:B------:R-:W-:Y:S01]  /*2ab0*/  UIADD3 UR7, UPT, UPT, UR6, 0x68, URZ ;  /* 0x0000006806077890 */ /* 0x000fe2000fffe0ff */
[----:B------:R-:W-:-:S03]  /*2ac0*/  SHF.L.U32 R2, R12, 0x1f, RZ ;  /* 0x0000001f0c027819 */ /* 0x000fc600000006ff */
[----:B------:R-:W-:-:S09]  /*2ad0*/  ULEA UR4, UR5, UR7, 0x3 ;  /* 0x0000000705047291 */ /* 0x000fd2000f8e18ff */
[----:B------:R-:W1:Y:S02]  /*2ae0*/  SYNCS.PHASECHK.TRANS64.TRYWAIT P0, [UR4], R2 ;  /* 0x00000002ff0075a7 */ /* 0x000e640008001104 */
[----:B-1----:R-:W-:Y:S05]  /*2af0*/  @!P0 BRA `(.L_x_44) ;  /* 0x0000006800f48947 */ /* 0x002fea0003800000 */
.L_x_164:
[----:B------:R-:W-:-:S04]  /*2b00*/  UIADD3 UR4, UPT, UPT, UR5, 0x1, URZ ;  /* 0x0000000105047890 */ /* 0x000fc8000fffe0ff */
[----:B------:R-:W-:-:S04]  /*2b10*/  UISETP.NE.AND UP0, UPT, UR4, 0xd, UPT ;  /* 0x0000000d0400788c */ /* 0x000fc8000bf05270 */
[----:B------:R-:W-:Y:S02]  /*2b20*/  USEL UR6, URZ, 0x1, UP0 ;  /* 0x00000001ff067887 */ /* 0x000fe40008000000 */
[----:B------:R-:W-:-:S04]  /*2b30*/  USEL UR4, UR4, URZ, UP0 ;  /* 0x000000ff04047287 */ /* 0x000fc80008000000 */
[----:B------:R-:W-:Y:S01]  /*2b40*/  ULEA UR5, UR4, UR7, 0x3 ;  /* 0x0000000704057291 */ /* 0x000fe2000f8e18ff */
[----:B-1----:R-:W-:-:S04]  /*2b50*/  LOP3.LUT R2, R12, UR6, RZ, 0x3c, !PT ;  /* 0x000000060c027c12 */ /* 0x002fc8000f8e3cff */
[----:B------:R-:W-:-:S04]  /*2b60*/  SHF.L.U32 R3, R2, 0x1f, RZ ;  /* 0x0000001f02037819 */ /* 0x000fc800000006ff */
[----:B------:R-:W1:Y:S02]  /*2b70*/  SYNCS.PHASECHK.TRANS64.TRYWAIT P0, [UR5], R3 ;  /* 0x00000003ff0075a7 */ /* 0x000e640008001105 */
[----:B-1----:R-:W-:Y:S05]  /*2b80*/  @!P0 BRA `(.L_x_45) ;  /* 0x0000006800e88947 */ /* 0x002fea0003800000 */
.L_x_166:
[----:B------:R-:W-:-:S04]  /*2b90*/  UIADD3 UR4, UPT, UPT, UR4, 0x1, URZ ;  /* 0x0000000104047890 */ /* 0x000fc8000fffe0ff */
[----:B------:R-:W-:-:S04]  /*2ba0*/  UISETP.NE.AND UP0, UPT, UR4, 0xd, UPT ;  /* 0x0000000d0400788c */ /* 0x000fc8000bf05270 */
[----:B------:R-:W-:Y:S02]  /*2bb0*/  USEL UR6, URZ, 0x1, UP0 ;  /* 0x00000001ff067887 */ /* 0x000fe40008000000 */
[----:B------:R-:W-:-:S04]  /*2bc0*/  USEL UR4, UR4, URZ, UP0 ;  /* 0x000000ff04047287 */ /* 0x000fc80008000000 */
[----:B------:R-:W-:Y:S01]  /*2bd0*/  ULEA UR5, UR4, UR7, 0x3 ;  /* 0x0000000704057291 */ /* 0x000fe2000f8e18ff */
[----:B------:R-:W-:-:S04]  /*2be0*/  LOP3.LUT R2, R2, UR6, RZ, 0x3c, !PT ;  /* 0x0000000602027c12 */ /* 0x000fc8000f8e3cff */
[----:B-1----:R-:W-:-:S04]  /*2bf0*/  SHF.L.U32 R3, R2, 0x1f, RZ ;  /* 0x0000001f02037819 */ /* 0x002fc800000006ff */
[----:B------:R-:W1:Y:S02]  /*2c00*/  SYNCS.PHASECHK.TRANS64.TRYWAIT P0, [UR5], R3 ;  /* 0x00000003ff0075a7 */ /* 0x000e640008001105 */
[----:B-1----:R-:W-:Y:S05]  /*2c10*/  @!P0 BRA `(.L_x_46) ;  /* 0x0000006800dc8947 */ /* 0x002fea0003800000 */
.L_x_168:
        /* <DEDUP_REMOVED lines=9> */
.L_x_170:
        /* <DEDUP_REMOVED lines=9> */
.L_x_172:
        /* <DEDUP_REMOVED lines=9> */
.L_x_174:
        /* <DEDUP_REMOVED lines=9> */
.L_x_176:
        /* <DEDUP_REMOVED lines=9> */
.L_x_178:
        /* <DEDUP_REMOVED lines=9> */
.L_x_180:
        /* <DEDUP_REMOVED lines=9> */
.L_x_182:
        /* <DEDUP_REMOVED lines=9> */
.L_x_184:
        /* <DEDUP_REMOVED lines=9> */
.L_x_186:
[----:B------:R-:W-:-:S04]  /*3130*/  UIADD3 UR4, UPT, UPT, UR4, 0x1, URZ ;  /* 0x0000000104047890 */ /* 0x000fc8000fffe0ff */
[----:B------:R-:W-:-:S04]  /*3140*/  UISETP.NE.AND UP0, UPT, UR4, 0xd, UPT ;  /* 0x0000000d0400788c */ /* 0x000fc8000bf05270 */
[----:B------:R-:W-:Y:S02]  /*3150*/  USEL UR5, URZ, 0x1, UP0 ;  /* 0x00000001ff057887 */ /* 0x000fe40008000000 */
[----:B------:R-:W-:-:S04]  /*3160*/  USEL UR4, UR4, URZ, UP0 ;  /* 0x000000ff04047287 */ /* 0x000fc80008000000 */
[----:B------:R-:W-:Y:S01]  /*3170*/  ULEA UR4, UR4, UR7, 0x3 ;  /* 0x0000000704047291 */ /* 0x000fe2000f8e18ff */
[----:B------:R-:W-:-:S04]  /*3180*/  LOP3.LUT R2, R2, UR5, RZ, 0x3c, !PT ;  /* 0x0000000502027c12 */ /* 0x000fc8000f8e3cff */
[----:B------:R-:W-:Y:S01]  /*3190*/  SHF.L.U32 R2, R2, 0x1f, RZ ;  /* 0x0000001f02027819 */ /* 0x000fe200000006ff */
[----:B-1----:R-:W-:-:S07]  /*31a0*/  IMAD.U32 R0, RZ, RZ, UR4 ;  /* 0x00000004ff007e24 */ /* 0x002fce000f8e00ff */
.L_x_56:
[----:B-1----:R1:W2:Y:S02]  /*31b0*/  SYNCS.PHASECHK.TRANS64.TRYWAIT P0, [R0+URZ], R2 ;  /* 0x00000002000075a7 */ /* 0x0022a400080011ff */
[----:B--2---:R-:W-:Y:S05]  /*31c0*/  @!P0 NANOSLEEP.SYNCS 0x989680 ;  /* 0x009896800000895d */ /* 0x004fea0003900000 */
[----:B------:R-:W2:Y:S02]  /*31d0*/  @!P0 SYNCS.PHASECHK.TRANS64 P0, [R0+URZ], R2 ;  /* 0x00000002000085a7 */ /* 0x000ea400080010ff */
[----:B--2---:R-:W-:Y:S05]  /*31e0*/  @P0 EXIT ;  /* 0x000000000000094d */ /* 0x004fea0003800000 */
[----:B------:R-:W-:Y:S05]  /*31f0*/  BRA `(.L_x_56) ;  /* 0xfffffffc00ec7947 */ /* 0x000fea000383ffff */
.L_x_23:
[----:B------:R-:W-:-:S04]  /*3200*/  UISETP.NE.AND UP0, UPT, UR47, URZ, UPT ;  /* 0x000000ff2f00728c */ /* 0x000fc8000bf05270 */
[----:B------:R-:W-:-:S09]  /*3210*/  UISETP.NE.OR UP0, UPT, UR18, 0x1, UP0 ;  /* 0x000000011200788c */ /* 0x000fd20008705670 */
[----:B------:R-:W-:Y:S05]  /*3220*/  BRA.U UP0, `(.L_x_57) ;  /* 0x0000000500487547 */ /* 0x000fea000b800000 */
[----:B------:R-:W-:Y:S01]  /*3230*/  ISETP.GE.U32.AND P2, PT, R0, 0x8, PT ;  /* 0x000000080000780c */ /* 0x000fe20003f46070 */
[----:B------:R-:W-:Y:S01]  /*3240*/  IMAD.MOV.U32 R12, RZ, RZ, 0x1 ;  /* 0x00000001ff0c7424 */ /* 0x000fe200078e00ff */
[----:B------:R-:W-:Y:S02]  /*3250*/  CS2R R10, SRZ ;  /* 0x00000000000a7805 */ /* 0x000fe4000001ff00 */
[----:B------:R-:W-:Y:S01]  /*3260*/  CS2R R8, SRZ ;  /* 0x0000000000087805 */ /* 0x000fe2000001ff00 */
[----:B------:R-:W-:Y:S01]  /*3270*/  UMOV UR6, 0x400 ;  /* 0x0000040000067882 */ /* 0x000fe20000000000 */
[----:B------:R-:W-:Y:S01]  /*3280*/  UMOV UR5, URZ ;  /* 0x000000ff00057c82 */ /* 0x000fe20008000000 */
[----:B------:R-:W-:-:S12]  /*3290*/  ULEA UR6, UR47, UR6, 0x18 ;  /* 0x000000062f067291 */ /* 0x000fd8000f8ec0ff */
.L_x_61:
[----:B------:R-:W-:Y:S02]  /*32a0*/  LEA R2, R8, UR6, 0x3 ;  /* 0x0000000608027c11 */ /* 0x000fe4000f8e18ff */
[----:B------:R-:W-:-:S03]  /*32b0*/  SHF.L.U32 R4, R9, 0x1f, RZ ;  /* 0x0000001f09047819 */ /* 0x000fc600000006ff */
[----:B------:R-:W-:Y:S01]  /*32c0*/  VIADD R5, R2, 0x190 ;  /* 0x0000019002057836 */ /* 0x000fe20000000000 */
[----:B------:R-:W2:Y:S02]  /*32d0*/  SYNCS.PHASECHK.TRANS64.TRYWAIT P0, [R2+URZ+0x180], R4 ;  /* 0x00018004020075a7 */ /* 0x000ea400080011ff */
[----:B--2---:R-:W-:Y:S05]  /*32e0*/  @!P0 BRA `(.L_x_58) ;  /* 0x0000006800188947 */ /* 0x004fea0003800000 */
.L_x_187:
[----:B------:R-:W-:Y:S01]  /*32f0*/  ULEA UR4, UR5, UR6, 0x3 ;  /* 0x0000000605047291 */ /* 0x000fe2000f8e18ff */
[----:B--2---:R-:W-:Y:S01]  /*3300*/  PRMT R2, RZ, 0x654, R5 ;  /* 0x00000654ff027816 */ /* 0x004fe20000000005 */
[----:B------:R-:W-:Y:S01]  /*3310*/  @!P2 IMAD.MOV.U32 R4, RZ, RZ, 0x10 ;  /* 0x00000010ff04a424 */ /* 0x000fe200078e00ff */
[----:B------:R-:W-:Y:S01]  /*3320*/  SHF.L.U32 R5, R12, 0x1f, RZ ;  /* 0x0000001f0c057819 */ /* 0x000fe200000006ff */
[----:B------:R-:W-:Y:S01]  /*3330*/  UIADD3 UR7, UPT, UPT, UR4, 0x120, URZ ;  /* 0x0000012004077890 */ /* 0x000fe2000fffe0ff */
[----:B------:R2:W-:Y:S05]  /*3340*/  SYNCS.ARRIVE.TRANS64.RED.A1T0 RZ, [R2+URZ], RZ ;  /* 0x000000ff02ff79a7 */ /* 0x0005ea00081004ff */
[----:B------:R-:W-:Y:S01]  /*3350*/  IMAD.U32 R6, RZ, RZ, UR7 ;  /* 0x00000007ff067e24 */ /* 0x000fe2000f8e00ff */
[----:B------:R-:W3:Y:S04]  /*3360*/  SYNCS.PHASECHK.TRANS64.TRYWAIT P0, [UR4+0x130], R5 ;  /* 0x00013005ff0075a7 */ /* 0x000ee80008001104 */
[----:B------:R-:W-:Y:S01]  /*3370*/  PRMT R6, R0, 0x654, R6 ;  /* 0x0000065400067816 */ /* 0x000fe20000000006 */
[----:B--23--:R-:W-:Y:S06]  /*3380*/  @!P0 BRA `(.L_x_59) ;  /* 0x0000006800048947 */ /* 0x00cfec0003800000 */
.L_x_189:
[----:B------:R-:W-:Y:S01]  /*3390*/  ULEA UR8, UR5, UR6, 0x4 ;  /* 0x0000000605087291 */ /* 0x000fe2000f8e20ff */
[----:B------:R-:W-:Y:S01]  /*33a0*/  SEL R3, R6, R3, !P2 ;  /* 0x0000000306037207 */ /* 0x000fe20005000000 */
[----:B------:R-:W-:Y:S01]  /*33b0*/  UIADD3 UR9, UPT, UPT, UR4, 0x120, URZ ;  /* 0x0000012004097890 */ /* 0x000fe2000fffe0ff */
[----:B--2---:R-:W-:Y:S01]  /*33c0*/  LEA R2, R11, UR6, 0x3 ;  /* 0x000000060b027c11 */ /* 0x004fe2000f8e18ff */
[----:B------:R-:W-:Y:S01]  /*33d0*/  UIADD3 UR8, UPT, UPT, UR8, 0x1b0, URZ ;  /* 0x000001b008087890 */ /* 0x000fe2000fffe0ff */
[----:B------:R2:W-:Y:S01]  /*33e0*/  @!P2 SYNCS.ARRIVE.TRANS64.RED RZ, [R3+URZ], R4 ;  /* 0x0000000403ffa9a7 */ /* 0x0005e200080004ff */
[----:B------:R-:W-:Y:S01]  /*33f0*/  UIADD3 UR4, UPT, UPT, UR5, 0x1, URZ ;  /* 0x0000000105047890 */ /* 0x000fe2000fffe0ff */
[----:B------:R-:W-:-:S03]  /*3400*/  VIADD R8, R8, 0x1 ;  /* 0x0000000108087836 */ /* 0x000fc60000000000 */
[----:B------:R-:W-:Y:S02]  /*3410*/  UISETP.NE.AND UP0, UPT, UR4, 0x2, UPT ;  /* 0x000000020400788c */ /* 0x000fe4000bf05270 */
[----:B------:R-:W-:Y:S01]  /*3420*/  ISETP.NE.AND P0, PT, R8, 0x2, PT ;  /* 0x000000020800780c */ /* 0x000fe20003f05270 */
[----:B------:R-:W-:Y:S06]  /*3430*/  UGETNEXTWORKID.BROADCAST [UR8], [UR9] ;  /* 0x00000000080073ca */ /* 0x000fec0008000100 */
[----:B------:R-:W-:Y:S02]  /*3440*/  USEL UR7, URZ, 0x1, UP0 ;  /* 0x00000001ff077887 */ /* 0x000fe40008000000 */
[----:B------:R-:W-:-:S04]  /*3450*/  USEL UR5, UR4, URZ, UP0 ;  /* 0x000000ff04057287 */ /* 0x000fc80008000000 */
[----:B------:R-:W-:Y:S02]  /*3460*/  LOP3.LUT R12, R12, UR7, RZ, 0x3c, !PT ;  /* 0x000000070c0c7c12 */ /* 0x000fe4000f8e3cff */
[----:B--2---:R-:W-:-:S04]  /*3470*/  SHF.L.U32 R4, R10, 0x1f, RZ ;  /* 0x0000001f0a047819 */ /* 0x004fc800000006ff */
[----:B------:R-:W2:Y:S02]  /*3480*/  SYNCS.PHASECHK.TRANS64.TRYWAIT P1, [R2+URZ+0x120], R4 ;  /* 0x00012004020075a7 */ /* 0x000ea400080211ff */
[----:B--2---:R-:W-:Y:S05]  /*3490*/  @!P1 BRA `(.L_x_60) ;  /* 0x0000006400d89947 */ /* 0x004fea0003800000 */
.L_x_190:
[C---:B--2---:R-:W-:Y:S01]  /*34a0*/  LEA R4, R11.reuse, UR6, 0x4 ;  /* 0x000000060b047c11 */ /* 0x044fe2000f8e20ff */
[----:B------:R-:W-:Y:S01]  /*34b0*/  VIADD R2, R2, 0x130 ;  /* 0x0000013002027836 */ /* 0x000fe20000000000 */
[----:B------:R-:W-:Y:S01]  /*34c0*/  SEL R8, R8, RZ, P0 ;  /* 0x000000ff08087207 */ /* 0x000fe20000000000 */
[----:B------:R-:W-:-:S03]  /*34d0*/  VIADD R11, R11, 0x1 ;  /* 0x000000010b0b7836 */ /* 0x000fc60000000000 */
[----:B------:R-:W2:Y:S01]  /*34e0*/  LDS.128 R4, [R4+0x1b0] ;  /* 0x0001b00004047984 */ /* 0x000ea20000000c00 */
[----:B------:R-:W-:Y:S02]  /*34f0*/  PRMT R2, RZ, 0x654, R2 ;  /* 0x00000654ff027816 */ /* 0x000fe40000000002 */
[C---:B------:R-:W-:Y:S01]  /*3500*/  ISETP.NE.AND P1, PT, R11.reuse, 0x2, PT ;  /* 0x000000020b00780c */ /* 0x040fe20003f25270 */
[----:B------:R-:W-:Y:S01]  /*3510*/  @!PT LDS RZ, [RZ] ;  /* 0x00000000fffff984 */ /* 0x000fe20000000800 */
[----:B------:R-:W-:Y:S01]  /*3520*/  @!PT LDS RZ, [RZ] ;  /* 0x00000000fffff984 */ /* 0x000fe20000000800 */
[----:B------:R-:W-:Y:S01]  /*3530*/  @!PT LDS RZ, [RZ] ;  /* 0x00000000fffff984 */ /* 0x000fe20000000800 */
[----:B------:R-:W-:Y:S01]  /*3540*/  @!PT LDS RZ, [RZ] ;  /* 0x00000000fffff984 */ /* 0x000fe20000000800 */
[----:B------:R3:W-:Y:S06]  /*3550*/  MEMBAR.ALL.CTA ;  /* 0x0000000000007992 */ /* 0x0007ec0000008000 */
[----:B---3--:R-:W3:Y:S01]  /*3560*/  FENCE.VIEW.ASYNC.S ;  /* 0x00000000000073c6 */ /* 0x008ee20000000000 */
[----:B------:R-:W-:Y:S01]  /*3570*/  SEL R11, R11, RZ, P1 ;  /* 0x000000ff0b0b7207 */ /* 0x000fe20000800000 */
[----:B---3--:R3:W-:Y:S01]  /*3580*/  SYNCS.ARRIVE.TRANS64.RED.A1T0 RZ, [R2+URZ], RZ ;  /* 0x000000ff02ff79a7 */ /* 0x0087e200081004ff */
[----:B--2---:R-:W-:-:S02]  /*3590*/  LOP3.LUT P3, RZ, R6, 0x1, RZ, 0xc0, !PT ;  /* 0x0000000106ff7812 */ /* 0x004fc4000786c0ff */
[----:B------:R-:W-:-:S04]  /*35a0*/  SEL R4, RZ, 0x1, P1 ;  /* 0x00000001ff047807 */ /* 0x000fc80000800000 */
[----:B------:R-:W-:Y:S02]  /*35b0*/  LOP3.LUT R10, R10, R4, RZ, 0x3c, !PT ;  /* 0x000000040a0a7212 */ /* 0x000fe400078e3cff */
[----:B---3--:R-:W-:-:S04]  /*35c0*/  SEL R2, RZ, 0x1, P0 ;  /* 0x00000001ff027807 */ /* 0x008fc80000000000 */
[----:B------:R-:W-:Y:S01]  /*35d0*/  LOP3.LUT R9, R9, R2, RZ, 0x3c, !PT ;  /* 0x0000000209097212 */ /* 0x000fe200078e3cff */
[----:B------:R-:W-:Y:S06]  /*35e0*/  @P3 BRA `(.L_x_61) ;  /* 0xfffffffc002c3947 */ /* 0x000fec000383ffff */
[----:B------:R-:W-:Y:S01]  /*35f0*/  ULEA UR4, UR5, UR6, 0x3 ;  /* 0x0000000605047291 */ /* 0x000fe2000f8e18ff */
[----:B------:R-:W-:-:S08]  /*3600*/  SHF.L.U32 R2, R12, 0x1f, RZ ;  /* 0x0000001f0c027819 */ /* 0x000fd000000006ff */
[----:B------:R-:W2:Y:S02]  /*3610*/  SYNCS.PHASECHK.TRANS64 P0, [UR4+0x130], R2 ;  /* 0x00013002ff0075a7 */ /* 0x000ea40008001004 */
[----:B--2---:R-:W-:Y:S05]  /*3620*/  @P0 BRA `(.L_x_62) ;  /* 0x0000000000080947 */ /* 0x004fea0003800000 */
[----:B------:R-:W2:Y:S02]  /*3630*/  SYNCS.PHASECHK.TRANS64.TRYWAIT P0, [UR4+0x130], R2 ;  /* 0x00013002ff0075a7 */ /* 0x000ea40008001104 */
[----:B--2---:R-:W-:Y:S05]  /*3640*/  @!P0 BRA `(.L_x_63) ;  /* 0x0000006400808947 */ /* 0x004fea0003800000 */
.L_x_62:
[----:B------:R-:W-:-:S04]  /*3650*/  UIADD3 UR7, UPT, UPT, UR5, 0x1, URZ ;  /* 0x0000000105077890 */ /* 0x000fc8000fffe0ff */
[----:B------:R-:W-:-:S04]  /*3660*/  UISETP.NE.AND UP0, UPT, UR7, 0x2, UPT ;  /* 0x000000020700788c */ /* 0x000fc8000bf05270 */
[----:B------:R-:W-:Y:S02]  /*3670*/  USEL UR8, URZ, 0x1, UP0 ;  /* 0x00000001ff087887 */ /* 0x000fe40008000000 */
[----:B------:R-:W-:-:S04]  /*3680*/  USEL UR7, UR7, URZ, UP0 ;  /* 0x000000ff07077287 */ /* 0x000fc80008000000 */
[----:B------:R-:W-:Y:S01]  /*3690*/  ULEA UR7, UR7, UR6, 0x3 ;  /* 0x0000000607077291 */ /* 0x000fe2000f8e18ff */
[----:B--2---:R-:W-:-:S04]  /*36a0*/  LOP3.LUT R2, R12, UR8, RZ, 0x3c, !PT ;  /* 0x000000080c027c12 */ /* 0x004fc8000f8e3cff */
[----:B------:R-:W-:-:S04]  /*36b0*/  SHF.L.U32 R0, R2, 0x1f, RZ ;  /* 0x0000001f02007819 */ /* 0x000fc800000006ff */
[----:B------:R-:W2:Y:S02]  /*36c0*/  SYNCS.PHASECHK.TRANS64 P0, [UR7+0x130], R0 ;  /* 0x00013000ff0075a7 */ /* 0x000ea40008001007 */
[----:B-12---:R-:W-:Y:S05]  /*36d0*/  @P0 EXIT ;  /* 0x000000000000094d */ /* 0x006fea0003800000 */
[----:B------:R-:W-:Y:S02]  /*36e0*/  SHF.L.U32 R2, R2, 0x1f, RZ ;  /* 0x0000001f02027819 */ /* 0x000fe400000006ff */
[----:B------:R-:W-:-:S07]  /*36f0*/  MOV R0, UR7 ;  /* 0x0000000700007c02 */ /* 0x000fce0008000f00 */
.L_x_64:
[----:B-1----:R1:W2:Y:S02]  /*3700*/  SYNCS.PHASECHK.TRANS64.TRYWAIT P0, [R0+URZ+0x130], R2 ;  /* 0x00013002000075a7 */ /* 0x0022a400080011ff */
[----:B--2---:R-:W-:Y:S05]  /*3710*/  @!P0 NANOSLEEP.SYNCS 0x989680 ;  /* 0x009896800000895d */ /* 0x004fea0003900000 */
[----:B------:R-:W2:Y:S02]  /*3720*/  @!P0 SYNCS.PHASECHK.TRANS64 P0, [R0+URZ+0x130], R2 ;  /* 0x00013002000085a7 */ /* 0x000ea400080010ff */
[----:B--2---:R-:W-:Y:S05]  /*3730*/  @P0 EXIT ;  /* 0x000000000000094d */ /* 0x004fea0003800000 */
[----:B------:R-:W-:Y:S05]  /*3740*/  BRA `(.L_x_64) ;  /* 0xfffffffc00ec7947 */ /* 0x000fea000383ffff */
.L_x_57:
[----:B------:R-:W-:Y:S05]  /*3750*/  BRA.U UP5, `(.L_x_65) ;  /* 0x0000001105d47547 */ /* 0x000fea000b800000 */
[----:B------:R-:W-:Y:S01]  /*3760*/  UMOV UR4, 0x40 ;  /* 0x0000004000047882 */ /* 0x000fe20000000000 */
[----:B------:R-:W-:Y:S01]  /*3770*/  NOP ;  /* 0x0000000000007918 */ /* 0x000fe20000000000 */
[----:B------:R-:W-:Y:S01]  /*3780*/  ULEA UR5, UR47, UR4, 0x18 ;  /* 0x000000042f057291 */ /* 0x000fe2000f8ec0ff */
[----:B------:R-:W-:Y:S02]  /*3790*/  UMOV UR6, 0x400 ;  /* 0x0000040000067882 */ /* 0x000fe40000000000 */
[----:B------:R-:W-:-:S06]  /*37a0*/  ULEA UR6, UR47, UR6, 0x18 ;  /* 0x000000062f067291 */ /* 0x000fcc000f8ec0ff */
[----:B------:R-:W2:Y:S02]  /*37b0*/  LDS.U8 R0, [UR5+0x1c] ;  /* 0x00001c05ff007984 */ /* 0x000ea40008000000 */
[----:B--2---:R-:W-:-:S13]  /*37c0*/  ISETP.NE.AND P0, PT, R0, RZ, PT ;  /* 0x000000ff0000720c */ /* 0x004fda0003f05270 */
[----:B------:R-:W-:Y:S05]  /*37d0*/  @P0 BRA `(.L_x_66) ;  /* 0x0000000400080947 */ /* 0x000fea0003800000 */
[----:B------:R-:W-:Y:S02]  /*37e0*/  UISETP.NE.U32.AND UP1, UPT, UR48, 0x1, UPT ;  /* 0x000000013000788c */ /* 0x000fe4000bf25070 */
[----:B------:R-:W-:-:S07]  /*37f0*/  UIADD3 UR7, UPT, UPT, UR5, 0x8, URZ ;  /* 0x0000000805077890 */ /* 0x000fce000fffe0ff */
[----:B------:R-:W-:Y:S05]  /*3800*/  BRA.U !UP1, `(.L_x_67) ;  /* 0x00000001099c7547 */ /* 0x000fea000b800000 */
[----:B------:R-:W-:Y:S01]  /*3810*/  ELECT P0, URZ, PT ;  /* 0x0000000000ff782f */ /* 0x000fe20003800000 */
[----:B------:R-:W-:-:S12]  /*3820*/  BSSY B0, `(.L_x_67) ;  /* 0x0000025000007945 */ /* 0x000fd80003800000 */
[----:B------:R-:W-:Y:S05]  /*3830*/  @!P0 BRA `(.L_x_68) ;  /* 0x00000000008c8947 */ /* 0x000fea0003800000 */
[----:B------:R-:W-:-:S05]  /*3840*/  UMOV UR4, 0x10 ;  /* 0x0000001000047882 */ /* 0x000fca0000000000 */
[----:B------:R-:W-:Y:S04]  /*3850*/  DEPBAR.LE SB2, 0x36 ;  /* 0x0000ad800000791a */ /* 0x000fe80000000000 */
[----:B------:R-:W2:Y:S02]  /*3860*/  UTCATOMSWS.2CTA.FIND_AND_SET.ALIGN UP0, UR4, UR4 ;  /* 0x00000004000475e3 */ /* 0x000ea40008200800 */
[----:B--2---:R-:W-:Y:S01]  /*3870*/  MOV R10, UR4 ;  /* 0x00000004000a7c02 */ /* 0x004fe20008000f00 */
[----:B------:R-:W-:Y:S06]  /*3880*/  BRA.U UP0, `(.L_x_69) ;  /* 0x0000000100187547 */ /* 0x000fec000b800000 */
.L_x_70:
[----:B------:R-:W-:Y:S05]  /*3890*/  NANOSLEEP 0x64 ;  /* 0x000000640000795d */ /* 0x000fea0003800000 */
[----:B------:R-:W-:-:S05]  /*38a0*/  UMOV UR4, 0x10 ;  /* 0x0000001000047882 */ /* 0x000fca0000000000 */
[----:B------:R-:W-:Y:S04]  /*38b0*/  DEPBAR.LE SB2, 0x36 ;  /* 0x0000ad800000791a */ /* 0x000fe80000000000 */
[----:B------:R-:W2:Y:S02]  /*38c0*/  UTCATOMSWS.2CTA.FIND_AND_SET.ALIGN UP0, UR4, UR4 ;  /* 0x00000004000475e3 */ /* 0x000ea40008200800 */
[----:B--2---:R-:W-:Y:S01]  /*38d0*/  MOV R10, UR4 ;  /* 0x00000004000a7c02 */ /* 0x004fe20008000f00 */
[----:B------:R-:W-:Y:S05]  /*38e0*/  BRA.U !UP0, `(.L_x_70) ;  /* 0xfffffffd08e87547 */ /* 0x000fea000b83ffff */
.L_x_69:
[----:B------:R-:W2:Y:S01]  /*38f0*/  LDS R6, [UR5+0x10] ;  /* 0x00001005ff067984 */ /* 0x000ea20008000800 */
[----:B------:R-:W-:Y:S01]  /*3900*/  IMAD.U32 R0, RZ, RZ, UR6 ;  /* 0x00000006ff007e24 */ /* 0x000fe2000f8e00ff */
[----:B------:R-:W-:-:S03]  /*3910*/  MOV R4, UR49 ;  /* 0x0000003100047c02 */ /* 0x000fc60008000f00 */
[----:B------:R-:W-:Y:S01]  /*3920*/  VIADD R0, R0, 0x1d0 ;  /* 0x000001d000007836 */ /* 0x000fe20000000000 */
[----:B--2---:R-:W-:-:S04]  /*3930*/  SHF.L.U32 R6, R6, 0x1f, RZ ;  /* 0x0000001f06067819 */ /* 0x004fc800000006ff */
[----:B------:R-:W2:Y:S02]  /*3940*/  SYNCS.PHASECHK.TRANS64.TRYWAIT P0, [UR5+0x8], R6 ;  /* 0x00000806ff0075a7 */ /* 0x000ea40008001105 */
[----:B--2---:R-:W-:Y:S05]  /*3950*/  @P0 BRA `(.L_x_71) ;  /* 0x0000000000080947 */ /* 0x004fea0003800000 */
[----:B------:R-:W2:Y:S02]  /*3960*/  SYNCS.PHASECHK.TRANS64.TRYWAIT P0, [UR5+0x8], R6 ;  /* 0x00000806ff0075a7 */ /* 0x000ea40008001105 */
[----:B--2---:R-:W-:Y:S05]  /*3970*/  @!P0 BRA `(.L_x_72) ;  /* 0x0000006000cc8947 */ /* 0x004fea0003800000 */
.L_x_71:
[----:B------:R-:W-:Y:S01]  /*3980*/  PRMT R4, R4, 0x654, R0 ;  /* 0x0000065404047816 */ /* 0x000fe20000000000 */
[----:B------:R-:W-:Y:S01]  /*3990*/  HFMA2 R0, -RZ, RZ, 0, 5.9604644775390625e-08 ;  /* 0x00000001ff007431 */ /* 0x000fe200000001ff */
[----:B------:R-:W-:Y:S01]  /*39a0*/  UPRMT UR4, UR49, 0x654, UR7 ;  /* 0x0000065431047896 */ /* 0x000fe20008000007 */
[----:B------:R-:W-:Y:S02]  /*39b0*/  IMAD.MOV.U32 R8, RZ, RZ, 0xffff ;  /* 0x0000ffffff087424 */ /* 0x000fe400078e00ff */
[----:B--2---:R-:W-:Y:S02]  /*39c0*/  IMAD.MOV.U32 R6, RZ, RZ, 0x4 ;  /* 0x00000004ff067424 */ /* 0x004fe400078e00ff */
[----:B------:R-:W-:Y:S01]  /*39d0*/  IMAD.SHL.U32 R9, R10, 0x20, RZ ;  /* 0x000000200a097824 */ /* 0x000fe200078e00ff */
[----:B------:R-:W-:Y:S02]  /*39e0*/  MOV R5, UR4 ;  /* 0x0000000400057c02 */ /* 0x000fe40008000f00 */
[-C--:B------:R-:W-:Y:S01]  /*39f0*/  SHF.L.U32 R8, R8, R10.reuse, RZ ;  /* 0x0000000a08087219 */ /* 0x080fe200000006ff */
[----:B------:R2:W-:Y:S01]  /*3a00*/  SYNCS.ARRIVE.TRANS64.RED RZ, [UR4], R6 ;  /* 0x00000006ffff79a7 */ /* 0x0005e20008000404 */
[----:B------:R-:W-:Y:S01]  /*3a10*/  SHF.L.U32 R7, R0, R10, RZ ;  /* 0x0000000a00077219 */ /* 0x000fe200000006ff */
[----:B------:R2:W-:Y:S04]  /*3a20*/  STS [UR6+0x1d0], R9 ;  /* 0x0001d009ff007988 */ /* 0x0005e80008000806 */
[----:B------:R2:W-:Y:S04]  /*3a30*/  STAS [R4.64], R10 ;  /* 0x0000000a04007dbd */ /* 0x0005e8000c0008ff */
[----:B------:R2:W-:Y:S04]  /*3a40*/  ATOMS.OR RZ, [UR5+0x14], R8 ;  /* 0x00001408ffff798c */ /* 0x0005e8000b000005 */
[----:B------:R2:W-:Y:S04]  /*3a50*/  ATOMS.OR RZ, [UR5+0x18], R7 ;  /* 0x00001807ffff798c */ /* 0x0005e8000b000005 */
[----:B------:R2:W-:Y:S02]  /*3a60*/  ATOMS.XOR RZ, [UR5+0x10], R0 ;  /* 0x00001000ffff798c */ /* 0x0005e4000b800005 */
.L_x_68:
[----:B-1----:R-:W-:Y:S05]  /*3a70*/  BSYNC B0 ;  /* 0x0000000000007941 */ /* 0x002fea0003800000 */
.L_x_67:
[----:B------:R-:W-:Y:S05]  /*3a80*/  BRA.U UP1, `(.L_x_73) ;  /* 0x00000001016c7547 */ /* 0x000fea000b800000 */
[----:B------:R-:W-:-:S03]  /*3a90*/  UMOV UR4, 0xffffffff ;  /* 0xffffffff00047882 */ /* 0x000fc60000000000 */
[----:B------:R-:W-:Y:S05]  /*3aa0*/  BRA.DIV UR4, `(.L_x_74) ;  /* 0x0000006204987947 */ /* 0x000fea000b800000 */
[----:B------:R-:W-:-:S13]  /*3ab0*/  ELECT P6, URZ, PT ;  /* 0x0000000000ff782f */ /* 0x000fda00038c0000 */
.L_x_194:
[----:B------:R-:W-:Y:S05]  /*3ac0*/  @!P6 BRA `(.L_x_73) ;  /* 0x00000000005ce947 */ /* 0x000fea0003800000 */
[----:B--2---:R-:W2:Y:S02]  /*3ad0*/  LDS R4, [UR5+0x10] ;  /* 0x00001005ff047984 */ /* 0x004ea40008000800 */
[----:B--2---:R-:W-:-:S04]  /*3ae0*/  SHF.L.U32 R4, R4, 0x1f, RZ ;  /* 0x0000001f04047819 */ /* 0x004fc800000006ff */
[----:B------:R-:W2:Y:S02]  /*3af0*/  SYNCS.PHASECHK.TRANS64.TRYWAIT P0, [UR5+0x8], R4 ;  /* 0x00000804ff0075a7 */ /* 0x000ea40008001105 */
[----:B--2---:R-:W-:Y:S05]  /*3b00*/  @P0 BRA `(.L_x_75) ;  /* 0x0000000000080947 */ /* 0x004fea0003800000 */
[----:B------:R-:W2:Y:S02]  /*3b10*/  SYNCS.PHASECHK.TRANS64.TRYWAIT P0, [UR5+0x8], R4 ;  /* 0x00000804ff0075a7 */ /* 0x000ea40008001105 */
[----:B--2---:R-:W-:Y:S05]  /*3b20*/  @!P0 BRA `(.L_x_76) ;  /* 0x0000006000988947 */ /* 0x004fea0003800000 */
.L_x_75:
[----:B------:R-:W3:Y:S01]  /*3b30*/  LDS R6, [UR6+0x1d0] ;  /* 0x0001d006ff067984 */ /* 0x000ee20008000800 */
[----:B--2---:R-:W-:Y:S02]  /*3b40*/  HFMA2 R0, -RZ, RZ, 0, 5.9604644775390625e-08 ;  /* 0x00000001ff007431 */ /* 0x004fe400000001ff */
[----:B------:R-:W-:Y:S01]  /*3b50*/  IMAD.MOV.U32 R4, RZ, RZ, 0xffff ;  /* 0x0000ffffff047424 */ /* 0x000fe200078e00ff */
[----:B------:R-:W-:Y:S01]  /*3b60*/  UPRMT UR4, UR49, 0x654, UR7 ;  /* 0x0000065431047896 */ /* 0x000fe20008000007 */
[----:B---3--:R-:W-:-:S03]  /*3b70*/  IMAD.SHL.U32 R5, R6, 0x20, RZ ;  /* 0x0000002006057824 */ /* 0x008fc600078e00ff */
[-C--:B------:R-:W-:Y:S02]  /*3b80*/  SHF.L.U32 R4, R4, R6.reuse, RZ ;  /* 0x0000000604047219 */ /* 0x080fe400000006ff */
[----:B------:R-:W-:Y:S01]  /*3b90*/  SHF.L.U32 R6, R0, R6, RZ ;  /* 0x0000000600067219 */ /* 0x000fe200000006ff */
[----:B------:R3:W-:Y:S04]  /*3ba0*/  STS [UR6+0x1d0], R5 ;  /* 0x0001d005ff007988 */ /* 0x0007e80008000806 */
[----:B------:R3:W-:Y:S04]  /*3bb0*/  ATOMS.OR RZ, [UR5+0x14], R4 ;  /* 0x00001404ffff798c */ /* 0x0007e8000b000005 */
[----:B------:R3:W-:Y:S01]  /*3bc0*/  ATOMS.OR RZ, [UR5+0x18], R6 ;  /* 0x00001806ffff798c */ /* 0x0007e2000b000005 */
[----:B------:R-:W-:Y:S03]  /*3bd0*/  SYNCS.ARRIVE.TRANS64.RED.A1T0 RZ, [UR4], RZ ;  /* 0x000000ffffff79a7 */ /* 0x000fe60008100404 */
[----:B------:R3:W-:Y:S01]  /*3be0*/  ATOMS.XOR RZ, [UR5+0x10], R0 ;  /* 0x00001000ffff798c */ /* 0x0007e2000b800005 */
[----:B------:R-:W-:Y:S05]  /*3bf0*/  BRA `(.L_x_73) ;  /* 0x0000000000107947 */ /* 0x000fea0003800000 */
.L_x_66:
[----:B------:R-:W-:Y:S02]  /*3c00*/  MOV R0, 0xffffffff ;  /* 0xffffffff00007802 */ /* 0x000fe40000000f00 */
[----:B------:R-:W-:-:S03]  /*3c10*/  MOV R4, 0x3c40 ;  /* 0x00003c4000047802 */ /* 0x000fc60000000f00 */
[----:B------:R2:W-:Y:S04]  /*3c20*/  STS [UR6+0x1d0], R0 ;  /* 0x0001d000ff007988 */ /* 0x0005e80008000806 */
[----:B-12--5:R-:W-:Y:S05]  /*3c30*/  CALL.REL.NOINC `($__internal_1_$__cuda_sm10x_tcgen05_guardrail_trap_phase_invalid_during_alloc) ;  /* 0x00000068006c7944 */ /* 0x026fea0003c00000 */
.L_x_73:
[----:B------:R-:W-:Y:S05]  /*3c40*/  WARPSYNC.ALL ;  /* 0x0000000000007948 */ /* 0x000fea0003800000 */
[----:B------:R-:W4:Y:S01]  /*3c50*/  S2UR UR4, SR_CgaCtaId ;  /* 0x00000000000479c3 */ /* 0x000f220000008800 */
[----:B------:R-:W-:Y:S01]  /*3c60*/  UMOV UR26, 0x400 ;  /* 0x00000400001a7882 */ /* 0x000fe20000000000 */
[----:B------:R-:W-:-:S06]  /*3c70*/  NOP ;  /* 0x0000000000007918 */ /* 0x000fcc0000000000 */
[----:B------:R-:W-:Y:S06]  /*3c80*/  BAR.ARV 0x6, 0xa0 ;  /* 0x0182800000007b1d */ /* 0x000fec0000002000 */
[----:B------:R-:W1:Y:S01]  /*3c90*/  LDCU UR6, c[0x0][0x38c] ;  /* 0x00007180ff0677ac */ /* 0x000e620008000800 */
[----:B------:R-:W-:Y:S01]  /*3ca0*/  LOP3.LUT R3, R3, 0xffff, RZ, 0xc0, !PT ;  /* 0x0000ffff03037812 */ /* 0x000fe200078ec0ff */
[----:B--2---:R-:W-:Y:S01]  /*3cb0*/  IMAD.MOV.U32 R9, RZ, RZ, 0x1 ;  /* 0x00000001ff097424 */ /* 0x004fe200078e00ff */
[----:B------:R-:W-:Y:S01]  /*3cc0*/  LOP3.LUT R2, R2, 0xffff, RZ, 0xc0, !PT ;  /* 0x0000ffff02027812 */ /* 0x000fe200078ec0ff */
[----:B------:R-:W-:Y:S01]  /*3cd0*/  IMAD.MOV.U32 R8, RZ, RZ, RZ ;  /* 0x000000ffff087224 */ /* 0x000fe200078e00ff */
[----:B------:R-:W-:Y:S01]  /*3ce0*/  R2UR UR28, R3 ;  /* 0x00000000031c72ca */ /* 0x000fe200000e0000 */
[----:B------:R-:W-:Y:S01]  /*3cf0*/  UMOV UR32, URZ ;  /* 0x000000ff00207c82 */ /* 0x000fe20008000000 */
[----:B------:R-:W-:-:S02]  /*3d00*/  R2UR UR42, R2 ;  /* 0x00000000022a72ca */ /* 0x000fc400000e0000 */
[----:B------:R-:W-:Y:S01]  /*3d10*/  CS2R R2, SRZ ;  /* 0x0000000000027805 */ /* 0x000fe2000001ff00 */
[----:B------:R-:W-:Y:S01]  /*3d20*/  UMOV UR23, URZ ;  /* 0x000000ff00177c82 */ /* 0x000fe20008000000 */
[----:B----4-:R-:W-:Y:S01]  /*3d30*/  ULEA UR26, UR4, UR26, 0x18 ;  /* 0x0000001a041a7291 */ /* 0x010fe2000f8ec0ff */
[----:B------:R-:W-:Y:S01]  /*3d40*/  UMOV UR22, URZ ;  /* 0x000000ff00167c82 */ /* 0x000fe20008000000 */
[----:B------:R-:W-:Y:S02]  /*3d50*/  UISETP.NE.AND UP3, UPT, UR48, URZ, UPT ;  /* 0x000000ff3000728c */ /* 0x000fe4000bf65270 */
[----:B------:R-:W-:Y:S02]  /*3d60*/  UIADD3 UR4, UPT, UPT, UR26, 0x4300, URZ ;  /* 0x000043001a047890 */ /* 0x000fe4000fffe0ff */
[----:B------:R-:W-:-:S03]  /*3d70*/  UIADD3 UR5, UPT, UPT, UR26, 0x1e300, URZ ;  /* 0x0001e3001a057890 */ /* 0x000fc6000fffe0ff */
[----:B---3--:R-:W2:Y:S01]  /*3d80*/  LDS R0, [UR26+0x1d0] ;  /* 0x0001d01aff007984 */ /* 0x008ea20008000800 */
[----:B-1----:R-:W-:Y:S02]  /*3d90*/  UIADD3 UR6, UPT, UPT, UR6, 0x3f, URZ ;  /* 0x0000003f06067890 */ /* 0x002fe4000fffe0ff */
[----:B------:R-:W-:Y:S02]  /*3da0*/  USHF.R.U32.HI UR30, URZ, 0x4, UR4 ;  /* 0x00000004ff1e7899 */ /* 0x000fe40008011604 */
[----:B------:R-:W-:Y:S02]  /*3db0*/  USHF.R.S32.HI UR33, URZ, 0x1f, UR6 ;  /* 0x0000001fff217899 */ /* 0x000fe40008011406 */
[----:B------:R-:W-:Y:S02]  /*3dc0*/  USHF.R.U32.HI UR4, URZ, 0x4, UR5 ;  /* 0x00000004ff047899 */ /* 0x000fe40008011605 */
[----:B------:R-:W-:Y:S02]  /*3dd0*/  ULEA.HI UR33, UR33, UR6, URZ, 0x6 ;  /* 0x0000000621217291 */ /* 0x000fe4000f8f30ff */
[----:B------:R-:W-:-:S02]  /*3de0*/  ULOP3.LUT UR4, UR4, 0x3fff, URZ, 0xc0, !UPT ;  /* 0x00003fff04047892 */ /* 0x000fc4000f8ec0ff */
[----:B------:R-:W-:Y:S01]  /*3df0*/  USHF.R.S32.HI UR33, URZ, 0x6, UR33 ;  /* 0x00000006ff217899 */ /* 0x000fe20008011421 */
[----:B------:R-:W-:Y:S01]  /*3e00*/  UMOV UR40, 0x0 ;  /* 0x0000000000287882 */ /* 0x000fe20000000000 */
[----:B------:R-:W-:Y:S02]  /*3e10*/  UMOV UR41, 0x8208010 ;  /* 0x0820801000297882 */ /* 0x000fe40000000000 */
[----:B------:R-:W-:Y:S02]  /*3e20*/  UISETP.LT.AND UP0, UPT, UR33, 0x1, UPT ;  /* 0x000000012100788c */ /* 0x000fe4000bf01270 */
[----:B------:R-:W-:Y:S02]  /*3e30*/  ULOP3.LUT UR30, UR30, 0x3fff, URZ, 0xc0, !UPT ;  /* 0x00003fff1e1e7892 */ /* 0x000fe4000f8ec0ff */
[----:B------:R-:W-:Y:S02]  /*3e40*/  ULOP3.LUT UR29, UR4, 0x10000, URZ, 0xfc, !UPT ;  /* 0x00010000041d7892 */ /* 0x000fe4000f8efcff */
[----:B------:R-:W-:Y:S01]  /*3e50*/  USEL UR43, UR33, 0x1, !UP0 ;  /* 0x00000001212b7887 */ /* 0x000fe2000c000000 */
[----:B------:R-:W-:Y:S01]  /*3e60*/  UMOV UR38, 0x0 ;  /* 0x0000000000267882 */ /* 0x000fe20000000000 */
[----:B------:R-:W-:Y:S01]  /*3e70*/  UMOV UR39, 0x8208010 ;  /* 0x0820801000277882 */ /* 0x000fe20000000000 */
[----:B------:R-:W-:Y:S01]  /*3e80*/  UMOV UR36, 0x0 ;  /* 0x0000000000247882 */ /* 0x000fe20000000000 */
[----:B------:R-:W-:Y:S01]  /*3e90*/  UMOV UR37, 0x8208010 ;  /* 0x0820801000257882 */ /* 0x000fe20000000000 */
[----:B------:R-:W-:Y:S01]  /*3ea0*/  UMOV UR34, 0x0 ;  /* 0x0000000000227882 */ /* 0x000fe20000000000 */
[----:B------:R-:W-:Y:S01]  /*3eb0*/  UMOV UR35, 0x8208010 ;  /* 0x0820801000237882 */ /* 0x000fe20000000000 */
[----:B--2---:R-:W-:-:S15]  /*3ec0*/  R2UR UR44, R0 ;  /* 0x00000000002c72ca */ /* 0x004fde00000e0000 */
.L_x_84:
[C---:B------:R-:W-:Y:S02]  /*3ed0*/  LEA R0, R8.reuse, UR26, 0x3 ;  /* 0x0000001a08007c11 */ /* 0x040fe4000f8e18ff */
[----:B------:R-:W-:Y:S02]  /*3ee0*/  SHF.L.U32 R4, R3, 0x1f, RZ ;  /* 0x0000001f03047819 */ /* 0x000fe400000006ff */
[----:B------:R-:W-:Y:S02]  /*3ef0*/  LEA R5, R8, UR26, 0x4 ;  /* 0x0000001a08057c11 */ /* 0x000fe4000f8e20ff */
[----:B------:R-:W1:Y:S02]  /*3f00*/  SYNCS.PHASECHK.TRANS64.TRYWAIT P0, [R0+URZ+0x120], R4 ;  /* 0x00012004000075a7 */ /* 0x000e6400080011ff */
[----:B-1-3--:R-:W-:Y:S05]  /*3f10*/  @!P0 BRA `(.L_x_77) ;  /* 0x0000005c00b48947 */ /* 0x00afea0003800000 */
.L_x_195:
[----:B-1----:R-:W1:Y:S01]  /*3f20*/  LDS.128 R4, [R5+0x1b0] ;  /* 0x0001b00005047984 */ /* 0x002e620000000c00 */
[----:B------:R-:W-:Y:S02]  /*3f30*/  VIADD R0, R0, 0x130 ;  /* 0x0000013000007836 */ /* 0x000fe40000000000 */
[----:B------:R-:W-:Y:S01]  /*3f40*/  VIADD R8, R8, 0x1 ;  /* 0x0000000108087836 */ /* 0x000fe20000000000 */
[----:B------:R-:W-:Y:S01]  /*3f50*/  @!PT LDS RZ, [RZ] ;  /* 0x00000000fffff984 */ /* 0x000fe20000000800 */
[----:B------:R-:W-:Y:S01]  /*3f60*/  @!PT LDS RZ, [RZ] ;  /* 0x00000000fffff984 */ /* 0x000fe20000000800 */
[----:B------:R-:W-:Y:S01]  /*3f70*/  @!PT LDS RZ, [RZ] ;  /* 0x00000000fffff984 */ /* 0x000fe20000000800 */
[----:B------:R-:W-:Y:S01]  /*3f80*/  @!PT LDS RZ, [RZ] ;  /* 0x00000000fffff984 */ /* 0x000fe20000000800 */
[----:B------:R2:W-:Y:S06]  /*3f90*/  MEMBAR.ALL.CTA ;  /* 0x0000000000007992 */ /* 0x0005ec0000008000 */
[----:B--2---:R-:W2:Y:S01]  /*3fa0*/  FENCE.VIEW.ASYNC.S ;  /* 0x00000000000073c6 */ /* 0x004ea20000000000 */
[----:B------:R-:W-:-:S04]  /*3fb0*/  PRMT R0, RZ, 0x654, R0 ;  /* 0x00000654ff007816 */ /* 0x000fc80000000000 */
[----:B--2---:R2:W-:Y:S01]  /*3fc0*/  SYNCS.ARRIVE.TRANS64.RED.A1T0 RZ, [R0+URZ], RZ ;  /* 0x000000ff00ff79a7 */ /* 0x0045e200081004ff */
[----:B-1----:R-:W-:Y:S01]  /*3fd0*/  LOP3.LUT P1, RZ, R6, 0x1, RZ, 0xc0, !PT ;  /* 0x0000000106ff7812 */ /* 0x002fe2000782c0ff */
[----:B--2---:R-:W-:-:S12]  /*3fe0*/  BRA.U UP3, `(.L_x_78) ;  /* 0x0000000503087547 */ /* 0x004fd8000b800000 */
[----:B------:R-:W1:Y:S01]  /*3ff0*/  LDCU UR4, c[0x0][0x38c] ;  /* 0x00007180ff0477ac */ /* 0x000e620008000800 */
[----:B------:R-:W-:Y:S02]  /*4000*/  PLOP3.LUT P2, PT, PT, PT, PT, 0x80, 0x8 ;  /* 0x000000000008781c */ /* 0x000fe40003f4f070 */
[----:B------:R-:W-:Y:S01]  /*4010*/  SHF.L.U32 R4, R9, 0x1f, RZ ;  /* 0x0000001f09047819 */ /* 0x000fe200000006ff */
[----:B------:R-:W-:Y:S02]  /*4020*/  ULEA UR31, UR32, UR26, 0x3 ;  /* 0x0000001a201f7291 */ /* 0x000fe4000f8e18ff */
[----:B------:R-:W-:Y:S02]  /*4030*/  ULEA UR11, UR32, UR44, 0x6 ;  /* 0x0000002c200b7291 */ /* 0x000fe4000f8e30ff */
[----:B-1----:R-:W-:-:S06]  /*4040*/  UISETP.GE.AND UP0, UPT, UR4, 0x1, UPT ;  /* 0x000000010400788c */ /* 0x002fcc000bf06270 */
[----:B------:R-:W-:-:S05]  /*4050*/  PLOP3.LUT P0, PT, PT, PT, UP0, 0x80, 0x8 ;  /* 0x000000000008781c */ /* 0x000fca0003f0f008 */
[----:B------:R-:W-:-:S08]  /*4060*/  @UP0 ULEA UR4, UR23, UR26, 0x3 ;  /* 0x0000001a17040291 */ /* 0x000fd0000f8e18ff */
[----:B------:R-:W-:-:S04]  /*4070*/  @P0 SHF.L.U32 R0, R2, 0x1f, RZ ;  /* 0x0000001f02000819 */ /* 0x000fc800000006ff */
[----:B------:R1:W2:Y:S01]  /*4080*/  @P0 SYNCS.PHASECHK.TRANS64.TRYWAIT P2, [UR4], R0 ;  /* 0x00000000ff0005a7 */ /* 0x0002a20008041104 */
[----:B------:R-:W3:Y:S02]  /*4090*/  SYNCS.PHASECHK.TRANS64.TRYWAIT P0, [UR31+0x160], R4 ;  /* 0x00016004ff0075a7 */ /* 0x000ee4000800111f */
[----:B-123--:R-:W-:Y:S05]  /*40a0*/  @!P0 BRA `(.L_x_79) ;  /* 0x0000005c00648947 */ /* 0x00efea0003800000 */
.L_x_197:
[----:B------:R-:W-:Y:S01]  /*40b0*/  UMOV UR27, UR22 ;  /* 0x00000016001b7c82 */ /* 0x000fe20008000000 */
[----:B------:R-:W-:Y:S05]  /*40c0*/  BRA.U !UP0, `(.L_x_80) ;  /* 0x0000000108c07547 */ /* 0x000fea000b800000 */
[----:B------:R-:W-:Y:S02]  /*40d0*/  UIADD3 UR27, UPT, UPT, UR43, UR22, URZ ;  /* 0x000000162b1b7290 */ /* 0x000fe4000fffe0ff */
[----:B------:R-:W-:Y:S01]  /*40e0*/  UPLOP3.LUT UP2, UPT, UPT, UPT, UPT, 0x40, 0x4 ;  /* 0x000000000004789c */ /* 0x000fe20003f4e870 */
[----:B------:R-:W-:Y:S01]  /*40f0*/  UMOV UR24, UR33 ;  /* 0x0000002100187c82 */ /* 0x000fe20008000000 */
[----:B------:R-:W-:-:S09]  /*4100*/  UMOV UR10, UR23 ;  /* 0x00000017000a7c82 */ /* 0x000fd20008000000 */
.L_x_83:
[----:B--2---:R-:W-:Y:S01]  /*4110*/  ULEA UR5, UR10, UR26, 0x3 ;  /* 0x0000001a0a057291 */ /* 0x004fe2000f8e18ff */
[----:B---3--:R-:W-:Y:S11]  /*4120*/  @P2 BRA `(.L_x_81) ;  /* 0x00000000000c2947 */ /* 0x008ff60003800000 */
[----:B-1----:R-:W-:Y:S04]  /*4130*/  SHF.L.U32 R4, R2, 0x1f, RZ ;  /* 0x0000001f02047819 */ /* 0x002fe800000006ff */
[----:B------:R-:W1:Y:S02]  /*4140*/  SYNCS.PHASECHK.TRANS64.TRYWAIT P0, [UR5], R4 ;  /* 0x00000004ff0075a7 */ /* 0x000e640008001105 */
[----:B-1----:R-:W-:Y:S05]  /*4150*/  @!P0 BRA `(.L_x_82) ;  /* 0x0000005c00508947 */ /* 0x002fea0003800000 */
.L_x_81:
[----:B------:R-:W-:Y:S01]  /*4160*/  UISETP.NE.AND UP0, UPT, UR24, 0x1, UPT ;  /* 0x000000011800788c */ /* 0x000fe2000bf05270 */
[----:B------:R-:W-:Y:S01]  /*4170*/  PLOP3.LUT P2, PT, PT, PT, PT, 0x80, 0x8 ;  /* 0x000000000008781c */ /* 0x000fe20003f4f070 */
[----:B------:R-:W-:Y:S02]  /*4180*/  UIADD3 UR4, UPT, UPT, UR10, 0x1, URZ ;  /* 0x000000010a047890 */ /* 0x000fe4000fffe0ff */
[----:B------:R-:W-:Y:S02]  /*4190*/  UIADD3 UR25, UPT, UPT, UR5, 0x68, URZ ;  /* 0x0000006805197890 */ /* 0x000fe4000fffe0ff */
[----:B------:R-:W-:Y:S01]  /*41a0*/  UISETP.NE.AND UP1, UPT, UR4, 0xd, UPT ;  /* 0x0000000d0400788c */ /* 0x000fe2000bf25270 */
[----:B------:R-:W-:Y:S01]  /*41b0*/  PLOP3.LUT P0, PT, PT, PT, UP0, 0x80, 0x8 ;  /* 0x000000000008781c */ /* 0x000fe20003f0f008 */
[----:B------:R-:W-:Y:S02]  /*41c0*/  UIADD3 UR22, UPT, UPT, UR22, 0x1, URZ ;  /* 0x0000000116167890 */ /* 0x000fe4000fffe0ff */
[----:B------:R-:W-:Y:S02]  /*41d0*/  USEL UR6, URZ, 0x1, UP1 ;  /* 0x00000001ff067887 */ /* 0x000fe40008800000 */
[----:B------:R-:W-:Y:S02]  /*41e0*/  USEL UR23, UR4, URZ, UP1 ;  /* 0x000000ff04177287 */ /* 0x000fe40008800000 */
[----:B------:R-:W-:Y:S02]  /*41f0*/  UIADD3 UR24, UPT, UPT, UR24, -0x1, URZ ;  /* 0xffffffff18187890 */ /* 0x000fe4000fffe0ff */
[----:B------:R-:W-:Y:S01]  /*4200*/  @UP0 ULEA UR4, UR23, UR26, 0x3 ;  /* 0x0000001a17040291 */ /* 0x000fe2000f8e18ff */
[----:B------:R-:W-:Y:S01]  /*4210*/  LOP3.LUT R2, R2, UR6, RZ, 0x3c, !PT ;  /* 0x0000000602027c12 */ /* 0x000fe2000f8e3cff */
[----:B------:R-:W-:Y:S02]  /*4220*/  ULEA UR6, UR10, UR30, 0x9 ;  /* 0x0000001e0a067291 */ /* 0x000fe4000f8e48ff */
[----:B------:R-:W-:Y:S01]  /*4230*/  UISETP.NE.AND UP0, UPT, UR22, UR27, UPT ;  /* 0x0000001b1600728c */ /* 0x000fe2000bf05270 */
[----:B-1----:R-:W-:Y:S01]  /*4240*/  @P0 SHF.L.U32 R0, R2, 0x1f, RZ ;  /* 0x0000001f02000819 */ /* 0x002fe200000006ff */
[----:B------:R-:W-:Y:S02]  /*4250*/  UIADD3 UR20, UPT, UPT, UR6, 0x80, URZ ;  /* 0x0000008006147890 */ /* 0x000fe4000fffe0ff */
[----:B------:R-:W-:Y:S01]  /*4260*/  UIADD3 UR16, UPT, UPT, UR6, 0x100, URZ ;  /* 0x0000010006107890 */ /* 0x000fe2000fffe0ff */
[----:B------:R2:W3:Y:S01]  /*4270*/  @P0 SYNCS.PHASECHK.TRANS64.TRYWAIT P2, [UR4], R0 ;  /* 0x00000000ff0005a7 */ /* 0x0004e20008041104 */
[----:B------:R-:W-:Y:S02]  /*4280*/  ULEA UR4, UR10, UR29, 0x9 ;  /* 0x0000001d0a047291 */ /* 0x000fe4000f8e48ff */
[----:B------:R-:W-:Y:S02]  /*4290*/  UIADD3 UR12, UPT, UPT, UR6, 0x180, URZ ;  /* 0x00000180060c7890 */ /* 0x000fe4000fffe0ff */
[----:B------:R-:W-:Y:S02]  /*42a0*/  UIADD3 UR18, UPT, UPT, UR4, 0x2, URZ ;  /* 0x0000000204127890 */ /* 0x000fe4000fffe0ff */
[----:B------:R-:W-:Y:S02]  /*42b0*/  UIADD3 UR14, UPT, UPT, UR4, 0x4, URZ ;  /* 0x00000004040e7890 */ /* 0x000fe4000fffe0ff */
[----:B------:R-:W-:Y:S01]  /*42c0*/  UIADD3 UR8, UPT, UPT, UR4, 0x6, URZ ;  /* 0x0000000604087890 */ /* 0x000fe2000fffe0ff */
[----:B------:R-:W-:Y:S01]  /*42d0*/  UMOV UR7, 0x40004040 ;  /* 0x4000404000077882 */ /* 0x000fe20000000000 */
[----:B------:R-:W-:Y:S01]  /*42e0*/  UMOV UR5, 0x40004040 ;  /* 0x4000404000057882 */ /* 0x000fe20000000000 */
[----:B------:R-:W-:Y:S01]  /*42f0*/  UMOV UR21, 0x40004040 ;  /* 0x4000404000157882 */ /* 0x000fe20000000000 */
[----:B------:R2:W-:Y:S01]  /*4300*/  UTCHMMA.2CTA gdesc[UR6], gdesc[UR4], tmem[UR11], tmem[UR40], idesc[UR41], UP2 ;  /* 0x00ff2804060075ea */ /* 0x0005e2000920000b */
[----:B------:R-:W-:Y:S01]  /*4310*/  UPLOP3.LUT UP2, UPT, UPT, UPT, UPT, 0x80, 0x8 ;  /* 0x000000000008789c */ /* 0x000fe20003f4f070 */
[----:B------:R-:W-:Y:S01]  /*4320*/  UMOV UR19, 0x40004040 ;  /* 0x4000404000137882 */ /* 0x000fe20000000000 */
[----:B------:R-:W-:Y:S01]  /*4330*/  UMOV UR17, 0x40004040 ;  /* 0x4000404000117882 */ /* 0x000fe20000000000 */
[----:B------:R2:W-:Y:S01]  /*4340*/  UTCHMMA.2CTA gdesc[UR20], gdesc[UR18], tmem[UR11], tmem[UR38], idesc[UR39], UPT ;  /* 0x00ff2612140075ea */ /* 0x0005e2000ba0000b */
[----:B------:R-:W-:Y:S01]  /*4350*/  UMOV UR15, 0x40004040 ;  /* 0x40004040000f7882 */ /* 0x000fe20000000000 */
[----:B------:R-:W-:Y:S01]  /*4360*/  UMOV UR13, 0x40004040 ;  /* 0x40004040000d7882 */ /* 0x000fe20000000000 */
[----:B------:R-:W-:Y:S01]  /*4370*/  UMOV UR9, 0x40004040 ;  /* 0x4000404000097882 */ /* 0x000fe20000000000 */
[----:B------:R2:W-:Y:S01]  /*4380*/  UTCHMMA.2CTA gdesc[UR16], gdesc[UR14], tmem[UR11], tmem[UR36], idesc[UR37], UPT ;  /* 0x00ff240e100075ea */ /* 0x0005e2000ba0000b */
[----:B------:R2:W-:Y:S01]  /*4390*/  UTCHMMA.2CTA gdesc[UR12], gdesc[UR8], tmem[UR11], tmem[UR34], idesc[UR35], UPT ;  /* 0x00ff22080c0075ea */ /* 0x0005e2000ba0000b */
[----:B------:R2:W-:Y:S01]  /*43a0*/  UTCBAR.2CTA.MULTICAST [UR25], URZ, UR28 ;  /* 0x000000ff190073e9 */ /* 0x0005e2000820081c */
[----:B------:R-:W-:Y:S01]  /*43b0*/  UMOV UR10, UR23 ;  /* 0x00000017000a7c82 */ /* 0x000fe20008000000 */
[----:B------:R-:W-:Y:S05]  /*43c0*/  BRA.U UP0, `(.L_x_83) ;  /* 0xfffffffd00507547 */ /* 0x000fea000b83ffff */
.L_x_80:
[----:B--2---:R-:W-:Y:S01]  /*43d0*/  UIADD3 UR4, UPT, UPT, UR31, 0x140, URZ ;  /* 0x000001401f047890 */ /* 0x004fe2000fffe0ff */
[----:B------:R-:W-:-:S08]  /*43e0*/  UMOV UR22, UR27 ;  /* 0x0000001b00167c82 */ /* 0x000fd00008000000 */
[----:B------:R2:W-:Y:S01]  /*43f0*/  UTCBAR.2CTA.MULTICAST [UR4], URZ, UR42 ;  /* 0x000000ff040073e9 */ /* 0x0005e2000820082a */
[----:B------:R-:W-:Y:S02]  /*4400*/  NOP ;  /* 0x0000000000007918 */ /* 0x000fe40000000000 */
.L_x_78:
[----:B--2---:R-:W-:Y:S01]  /*4410*/  UIADD3 UR4, UPT, UPT, UR32, 0x1, URZ ;  /* 0x0000000120047890 */ /* 0x004fe2000fffe0ff */
[----:B------:R-:W-:-:S03]  /*4420*/  ISETP.NE.AND P0, PT, R8, 0x2, PT ;  /* 0x000000020800780c */ /* 0x000fc60003f05270 */
[----:B------:R-:W-:Y:S01]  /*4430*/  UISETP.NE.AND UP0, UPT, UR4, 0x4, UPT ;  /* 0x000000040400788c */ /* 0x000fe2000bf05270 */
[----:B-1----:R-:W-:Y:S02]  /*4440*/  SEL R0, RZ, 0x1, P0 ;  /* 0x00000001ff007807 */ /* 0x002fe40000000000 */
[----:B------:R-:W-:Y:S01]  /*4450*/  SEL R8, R8, RZ, P0 ;  /* 0x000000ff08087207 */ /* 0x000fe20000000000 */
[----:B------:R-:W-:Y:S01]  /*4460*/  USEL UR5, URZ, 0x1, UP0 ;  /* 0x00000001ff057887 */ /* 0x000fe20008000000 */
[----:B------:R-:W-:Y:S01]  /*4470*/  LOP3.LUT R3, R3, R0, RZ, 0x3c, !PT ;  /* 0x0000000003037212 */ /* 0x000fe200078e3cff */
[----:B------:R-:W-:-:S04]  /*4480*/  USEL UR32, UR4, URZ, UP0 ;  /* 0x000000ff04207287 */ /* 0x000fc80008000000 */
[----:B------:R-:W-:Y:S01]  /*4490*/  LOP3.LUT R9, R9, UR5, RZ, 0x3c, !PT ;  /* 0x0000000509097c12 */ /* 0x000fe2000f8e3cff */
[----:B------:R-:W-:Y:S07]  /*44a0*/  @P1 BRA `(.L_x_84) ;  /* 0xfffffff800881947 */ /* 0x000fee000383ffff */
[----:B------:R-:W1:Y:S01]  /*44b0*/  S2UR UR8, SR_CgaCtaId ;  /* 0x00000000000879c3 */ /* 0x000e620000008800 */
[----:B------:R-:W-:Y:S01]  /*44c0*/  ELECT P0, URZ, PT ;  /* 0x0000000000ff782f */ /* 0x000fe20003800000 */
[----:B------:R-:W-:Y:S01]  /*44d0*/  HFMA2 R0, -RZ, RZ, 0, 5.9604644775390625e-08 ;  /* 0x00000001ff007431 */ /* 0x000fe200000001ff */
[----:B------:R-:W-:-:S05]  /*44e0*/  UMOV UR4, 0x40 ;  /* 0x0000004000047882 */ /* 0x000fca0000000000 */
[----:B------:R-:W-:Y:S01]  /*44f0*/  UVIRTCOUNT.DEALLOC.SMPOOL 0x80 ;  /* 0x000000800000784c */ /* 0x000fe20000000000 */
[----:B------:R-:W-:Y:S02]  /*4500*/  UISETP.NE.AND UP1, UPT, UR48, URZ, UPT ;  /* 0x000000ff3000728c */ /* 0x000fe4000bf25270 */
[----:B-1----:R-:W-:-:S09]  /*4510*/  ULEA UR8, UR8, UR4, 0x18 ;  /* 0x0000000408087291 */ /* 0x002fd2000f8ec0ff */
[----:B------:R1:W-:Y:S01]  /*4520*/  @P0 STS.U8 [UR8+0x1c], R0 ;  /* 0x00001c00ff000988 */ /* 0x0003e20008000008 */
[----:B------:R-:W-:Y:S05]  /*4530*/  BRA.U UP1, `(.L_x_85) ;  /* 0x0000000101a07547 */ /* 0x000fea000b800000 */
[----:B------:R-:W-:Y:S01]  /*4540*/  UIADD3 UR7, UPT, UPT, UR26, 0x160, URZ ;  /* 0x000001601a077890 */ /* 0x000fe2000fffe0ff */
[----:B------:R-:W-:-:S03]  /*4550*/  SHF.L.U32 R2, R9, 0x1f, RZ ;  /* 0x0000001f09027819 */ /* 0x000fc600000006ff */
[----:B------:R-:W-:-:S09]  /*4560*/  ULEA UR4, UR32, UR7, 0x3 ;  /* 0x0000000720047291 */ /* 0x000fd2000f8e18ff */
[----:B------:R-:W2:Y:S02]  /*4570*/  SYNCS.PHASECHK.TRANS64.TRYWAIT P0, [UR4], R2 ;  /* 0x00000002ff0075a7 */ /* 0x000ea40008001104 */
[----:B--2---:R-:W-:Y:S05]  /*4580*/  @!P0 BRA `(.L_x_86) ;  /* 0x00000058005c8947 */ /* 0x004fea0003800000 */
.L_x_200:
        /* <DEDUP_REMOVED lines=9> */
.L_x_202:
        /* <DEDUP_REMOVED lines=9> */
.L_x_204:
[----:B------:R-:W-:-:S04]  /*46b0*/  UIADD3 UR4, UPT, UPT, UR4, 0x1, URZ ;  /* 0x0000000104047890 */ /* 0x000fc8000fffe0ff */
[----:B------:R-:W-:-:S04]  /*46c0*/  UISETP.NE.AND UP0, UPT, UR4, 0x4, UPT ;  /* 0x000000040400788c */ /* 0x000fc8000bf05270 */
[----:B------:R-:W-:Y:S02]  /*46d0*/  USEL UR5, URZ, 0x1, UP0 ;  /* 0x00000001ff057887 */ /* 0x000fe40008000000 */
[----:B------:R-:W-:-:S04]  /*46e0*/  USEL UR4, UR4, URZ, UP0 ;  /* 0x000000ff04047287 */ /* 0x000fc80008000000 */
[----:B------:R-:W-:Y:S01]  /*46f0*/  ULEA UR4, UR4, UR7, 0x3 ;  /* 0x0000000704047291 */ /* 0x000fe2000f8e18ff */
[----:B------:R-:W-:-:S04]  /*4700*/  LOP3.LUT R2, R2, UR5, RZ, 0x3c, !PT ;  /* 0x0000000502027c12 */ /* 0x000fc8000f8e3cff */
[----:B------:R-:W-:Y:S01]  /*4710*/  SHF.L.U32 R2, R2, 0x1f, RZ ;  /* 0x0000001f02027819 */ /* 0x000fe200000006ff */
[----:B-1----:R-:W-:-:S04]  /*4720*/  IMAD.U32 R0, RZ, RZ, UR4 ;  /* 0x00000004ff007e24 */ /* 0x002fc8000f8e00ff */
[----:B------:R1:W2:Y:S03]  /*4730*/  SYNCS.PHASECHK.TRANS64.TRYWAIT P0, [R0+URZ], R2 ;  /* 0x00000002000075a7 */ /* 0x0002a600080011ff */
[----:B--2---:R-:W-:Y:S05]  /*4740*/  @!P0 NANOSLEEP.SYNCS 0x989680 ;  /* 0x009896800000895d */ /* 0x004fea0003900000 */
[----:B------:R-:W2:Y:S02]  /*4750*/  @!P0 SYNCS.PHASECHK.TRANS64 P0, [R0+URZ], R2 ;  /* 0x00000002000085a7 */ /* 0x000ea400080010ff */
[----:B--2---:R-:W-:Y:S05]  /*4760*/  @P0 BRA `(.L_x_89) ;  /* 0x0000000000200947 */ /* 0x004fea0003800000 */
.L_x_90:
[----:B--2---:R2:W4:Y:S02]  /*4770*/  SYNCS.PHASECHK.TRANS64.TRYWAIT P0, [R0+URZ], R2 ;  /* 0x00000002000075a7 */ /* 0x00452400080011ff */
[----:B----4-:R-:W-:Y:S05]  /*4780*/  @!P0 NANOSLEEP.SYNCS 0x989680 ;  /* 0x009896800000895d */ /* 0x010fea0003900000 */
[----:B------:R-:W4:Y:S02]  /*4790*/  @!P0 SYNCS.PHASECHK.TRANS64 P0, [R0+URZ], R2 ;  /* 0x00000002000085a7 */ /* 0x000f2400080010ff */
[----:B----4-:R-:W-:Y:S05]  /*47a0*/  @!P0 BRA `(.L_x_90) ;  /* 0xfffffffc00f08947 */ /* 0x010fea000383ffff */
[----:B------:R-:W-:Y:S05]  /*47b0*/  BRA `(.L_x_89) ;  /* 0x00000000000c7947 */ /* 0x000fea0003800000 */
.L_x_85:
[----:B------:R-:W-:-:S04]  /*47c0*/  UIADD3 UR4, UPT, UPT, UR26, 0x1a0, URZ ;  /* 0x000001a01a047890 */ /* 0x000fc8000fffe0ff */
[----:B------:R-:W-:-:S09]  /*47d0*/  UPRMT UR4, UR49, 0x654, UR4 ;  /* 0x0000065431047896 */ /* 0x000fd20008000004 */
[----:B------:R-:W-:Y:S03]  /*47e0*/  SYNCS.ARRIVE.TRANS64.RED.A1T0 RZ, [UR4], RZ ;  /* 0x000000ffffff79a7 */ /* 0x000fe60008100404 */
.L_x_89:
[----:B-12---:R-:W-:Y:S01]  /*47f0*/  SHF.L.U32 R2, RZ, 0x1f, RZ ;  /* 0x0000001fff027819 */ /* 0x006fe200000006ff */
[----:B------:R-:W-:Y:S01]  /*4800*/  UIADD3 UR4, UPT, UPT, UR26, 0x1a0, URZ ;  /* 0x000001a01a047890 */ /* 0x000fe2000fffe0ff */
[----:B------:R-:W-:Y:S02]  /*4810*/  PLOP3.LUT P0, PT, PT, PT, UP1, 0x80, 0x8 ;  /* 0x000000000008781c */ /* 0x000fe40003f0f018 */
[----:B------:R-:W1:Y:S02]  /*4820*/  SYNCS.PHASECHK.TRANS64.TRYWAIT P1, [UR26+0x1a0], R2 ;  /* 0x0001a002ff0075a7 */ /* 0x000e64000802111a */
[----:B-1----:R-:W-:Y:S09]  /*4830*/  @!P1 BRA `(.L_x_91) ;  /* 0x0000005400f89947 */ /* 0x002ff20003800000 */
.L_x_206:
[----:B------:R-:W-:Y:S01]  /*4840*/  @!UP1 UPRMT UR4, UR49, 0x654, UR4 ;  /* 0x0000065431049896 */ /* 0x000fe20008000004 */
[----:B------:R-:W-:Y:S01]  /*4850*/  UMOV UR5, 0xffff ;  /* 0x0000ffff00057882 */ /* 0x000fe20000000000 */
[----:B------:R-:W-:-:S07]  /*4860*/  UMOV UR6, 0x1 ;  /* 0x0000000100067882 */ /* 0x000fce0000000000 */
[----:B------:R-:W-:Y:S01]  /*4870*/  @!P0 SYNCS.ARRIVE.TRANS64.RED.A1T0 RZ, [UR4], RZ ;  /* 0x000000ffffff89a7 */ /* 0x000fe20008100404 */
[----:B------:R-:W-:Y:S01]  /*4880*/  NOP ;  /* 0x0000000000007918 */ /* 0x000fe20000000000 */
[----:B-1----:R-:W1:Y:S01]  /*4890*/  LDS R0, [UR8+0x14] ;  /* 0x00001408ff007984 */ /* 0x002e620008000800 */
[----:B------:R-:W-:-:S04]  /*48a0*/  ULOP3.LUT UR4, UR44, 0xffff, URZ, 0xc0, !UPT ;  /* 0x0000ffff2c047892 */ /* 0x000fc8000f8ec0ff */
[----:B------:R-:W-:-:S04]  /*48b0*/  USHF.R.U32.HI UR4, URZ, 0x5, UR4 ;  /* 0x00000005ff047899 */ /* 0x000fc80008011604 */
[----:B------:R-:W-:Y:S02]  /*48c0*/  USHF.L.U32 UR5, UR5, UR4, URZ ;  /* 0x0000000405057299 */ /* 0x000fe400080006ff */
[----:B------:R-:W-:-:S04]  /*48d0*/  USHF.L.U32 UR4, UR6, UR4, URZ ;  /* 0x0000000406047299 */ /* 0x000fc800080006ff */
[----:B-1----:R-:W-:-:S04]  /*48e0*/  LOP3.LUT R0, R0, UR5, RZ, 0xc0, !PT ;  /* 0x0000000500007c12 */ /* 0x002fc8000f8ec0ff */
[----:B------:R-:W-:-:S13]  /*48f0*/  ISETP.NE.AND P0, PT, R0, UR5, PT ;  /* 0x0000000500007c0c */ /* 0x000fda000bf05270 */
[----:B------:R-:W-:Y:S05]  /*4900*/  @P0 BRA `(.L_x_92) ;  /* 0x0000000000580947 */ /* 0x000fea0003800000 */
[----:B------:R-:W1:Y:S02]  /*4910*/  LDS R0, [UR8+0x18] ;  /* 0x00001808ff007984 */ /* 0x000e640008000800 */
[----:B-1----:R-:W-:-:S04]  /*4920*/  LOP3.LUT R0, R0, UR4, RZ, 0xc0, !PT ;  /* 0x0000000400007c12 */ /* 0x002fc8000f8ec0ff */
[----:B------:R-:W-:-:S13]  /*4930*/  ISETP.NE.AND P0, PT, R0, UR4, PT ;  /* 0x0000000400007c0c */ /* 0x000fda000bf05270 */
[----:B------:R-:W-:Y:S05]  /*4940*/  @P0 BRA `(.L_x_93) ;  /* 0x00000000003c0947 */ /* 0x000fea0003800000 */
[----:B------:R-:W1:Y:S01]  /*4950*/  S2R R2, SR_LANEID ;  /* 0x0000000000027919 */ /* 0x000e620000000000 */
[----:B------:R-:W-:-:S06]  /*4960*/  ULOP3.LUT UR5, URZ, UR5, URZ, 0x33, !UPT ;  /* 0x00000005ff057292 */ /* 0x000fcc000f8e33ff */
[----:B------:R-:W-:-:S04]  /*4970*/  IMAD.U32 R0, RZ, RZ, UR5 ;  /* 0x00000005ff007e24 */ /* 0x000fc8000f8e00ff */
[----:B------:R2:W4:Y:S02]  /*4980*/  REDUX UR7, R0 ;  /* 0x00000000000773c4 */ /* 0x0005240000000000 */
[----:B------:R1:W-:Y:S01]  /*4990*/  UTCATOMSWS.AND URZ, UR5 ;  /* 0x0000000500ff79e3 */ /* 0x0003e20008000000 */
[----:B--2---:R-:W-:Y:S01]  /*49a0*/  LOP3.LUT R0, RZ, UR4, RZ, 0x33, !PT ;  /* 0x00000004ff007c12 */ /* 0x004fe2000f8e33ff */
[----:B------:R-:W-:Y:S02]  /*49b0*/  VOTEU.ANY UR4, UPT, PT ;  /* 0x0000000000047886 */ /* 0x000fe400038e0100 */
[----:B------:R-:W-:Y:S02]  /*49c0*/  UFLO.U32 UR4, UR4 ;  /* 0x00000004000472bd */ /* 0x000fe400080e0000 */
[----:B------:R-:W2:Y:S04]  /*49d0*/  REDUX UR6, R0 ;  /* 0x00000000000673c4 */ /* 0x000ea80000000000 */
[----:B-1----:R-:W-:-:S02]  /*49e0*/  ISETP.EQ.U32.AND P0, PT, R2, UR4, PT ;  /* 0x0000000402007c0c */ /* 0x002fc4000bf02070 */
[----:B----4-:R-:W-:-:S11]  /*49f0*/  MOV R2, UR7 ;  /* 0x0000000700027c02 */ /* 0x010fd60008000f00 */
[----:B------:R1:W-:Y:S01]  /*4a00*/  @P0 ATOMS.AND RZ, [UR8+0x14], R2 ;  /* 0x00001402ffff098c */ /* 0x0003e2000a800008 */
[----:B--2---:R-:W-:-:S05]  /*4a10*/  IMAD.U32 R0, RZ, RZ, UR6 ;  /* 0x00000006ff007e24 */ /* 0x004fca000f8e00ff */
[----:B------:R1:W-:Y:S01]  /*4a20*/  @P0 ATOMS.AND RZ, [UR8+0x18], R0 ;  /* 0x00001800ffff098c */ /* 0x0003e2000a800008 */
[----:B------:R-:W-:Y:S05]  /*4a30*/  BRA `(.L_x_94) ;  /* 0x0000000000147947 */ /* 0x000fea0003800000 */
.L_x_93:
[----:B------:R-:W-:Y:S02]  /*4a40*/  MOV R2, 0x4a60 ;  /* 0x00004a6000027802 */ /* 0x000fe40000000f00 */
[----:B---3-5:R-:W-:Y:S05]  /*4a50*/  CALL.REL.NOINC `($__internal_0_$__cuda_sm10x_tcgen05_guardrail_trap_col_being_dealloced_not_returned_by_alloc) ;  /* 0x0000005800d87944 */ /* 0x028fea0003c00000 */
[----:B------:R-:W-:Y:S05]  /*4a60*/  BRA `(.L_x_94) ;  /* 0x0000000000087947 */ /* 0x000fea0003800000 */
.L_x_92:
[----:B------:R-:W-:Y:S02]  /*4a70*/  MOV R2, 0x4a90 ;  /* 0x00004a9000027802 */ /* 0x000fe40000000f00 */
[----:B---3-5:R-:W-:Y:S05]  /*4a80*/  CALL.REL.NOINC `($__internal_2_$__cuda_sm10x_tcgen05_guardrail_trap_unallocated_columns_being_dealloced) ;  /* 0x0000005800e47944 */ /* 0x028fea0003c00000 */
.L_x_94:
[----:B------:R-:W-:Y:S01]  /*4a90*/  NOP ;  /* 0x0000000000007918 */ /* 0x000fe20000000000 */
[----:B------:R-:W-:Y:S05]  /*4aa0*/  EXIT ;  /* 0x000000000000794d */ /* 0x000fea0003800000 */
.L_x_65:
[----:B------:R-:W-:-:S09]  /*4ab0*/  UISETP.NE.OR UP0, UPT, UR18, 0x3, !UP4 ;  /* 0x000000031200788c */ /* 0x000fd2000e705670 */
[----:B------:R-:W-:Y:S05]  /*4ac0*/  BRA.U UP0, `(.L_x_95) ;  /* 0x0000001100e87547 */ /* 0x000fea000b800000 */
[----:B------:R-:W2:Y:S01]  /*4ad0*/  LDCU.64 UR4, c[0x0][0x888] ;  /* 0x00011100ff0477ac */ /* 0x000ea20008000a00 */
[----:B------:R-:W3:Y:S01]  /*4ae0*/  LDC.64 R12, c[0x0][0x348] ;  /* 0x0000d200ff0c7b82 */ /* 0x000ee20000000a00 */
[----:B------:R-:W-:Y:S02]  /*4af0*/  HFMA2 R9, -RZ, RZ, 0, 0 ;  /* 0x00000000ff097431 */ /* 0x000fe400000001ff */
[----:B------:R-:W-:Y:S01]  /*4b00*/  IMAD.MOV.U32 R11, RZ, RZ, 0x1 ;  /* 0x00000001ff0b7424 */ /* 0x000fe200078e00ff */
[----:B------:R-:W4:Y:S01]  /*4b10*/  LDCU UR46, c[0x0][0x370] ;  /* 0x00006e00ff2e77ac */ /* 0x000f220008000800 */
[----:B------:R-:W-:Y:S01]  /*4b20*/  IMAD.MOV.U32 R10, RZ, RZ, RZ ;  /* 0x000000ffff0a7224 */ /* 0x000fe200078e00ff */
[----:B------:R-:W-:Y:S01]  /*4b30*/  MOV R3, 0x1000 ;  /* 0x0000100000037802 */ /* 0x000fe20000000f00 */
[----:B------:R-:W4:Y:S01]  /*4b40*/  LDCU.128 UR48, c[0x0][0xb10] ;  /* 0x00016200ff3077ac */ /* 0x000f220008000c00 */
[----:B------:R-:W1:Y:S01]  /*4b50*/  LDCU UR37, c[0x0][0x374] ;  /* 0x00006e80ff2577ac */ /* 0x000e620008000800 */
[----:B------:R-:W1:Y:S01]  /*4b60*/  LDCU.64 UR38, c[0x0][0x890] ;  /* 0x00011200ff2677ac */ /* 0x000e620008000a00 */
[----:B--2---:R-:W-:Y:S01]  /*4b70*/  UISETP.NE.U32.AND UP0, UPT, UR4, URZ, UPT ;  /* 0x000000ff0400728c */ /* 0x004fe2000bf05070 */
[----:B------:R-:W2:Y:S01]  /*4b80*/  LDCU UR15, c[0x0][0xb0c] ;  /* 0x00016180ff0f77ac */ /* 0x000ea20008000800 */
[----:B------:R-:W3:Y:S01]  /*4b90*/  LDCU UR56, c[0x0][0xb20] ;  /* 0x00016400ff3877ac */ /* 0x000ee20008000800 */
[----:B------:R-:W3:Y:S01]  /*4ba0*/  LDCU UR4, c[0x0][0xb30] ;  /* 0x00016600ff0477ac */ /* 0x000ee20008000800 */
[----:B------:R-:W-:Y:S01]  /*4bb0*/  UMOV UR21, 0x400 ;  /* 0x0000040000157882 */ /* 0x000fe20000000000 */
[----:B----4-:R-:W-:-:S02]  /*4bc0*/  UIMAD.WIDE.U32 UR6, UR46, UR48, URZ ;  /* 0x000000302e0672a5 */ /* 0x010fc4000f8e00ff */
[----:B-1----:R-:W-:Y:S02]  /*4bd0*/  UIMAD.WIDE.U32 UR8, UR37, UR51, URZ ;  /* 0x00000033250872a5 */ /* 0x002fe4000f8e00ff */
[----:B------:R-:W-:Y:S02]  /*4be0*/  ULEA UR21, UR47, UR21, 0x18 ;  /* 0x000000152f157291 */ /* 0x000fe4000f8ec0ff */
[----:B------:R-:W-:Y:S02]  /*4bf0*/  UISETP.NE.AND.EX UP6, UPT, UR5, URZ, UPT, UP0 ;  /* 0x000000ff0500728c */ /* 0x000fe4000bfc5300 */
[----:B------:R-:W-:Y:S02]  /*4c00*/  UISETP.NE.AND UP0, UPT, UR45, 0x1, UPT ;  /* 0x000000012d00788c */ /* 0x000fe4000bf05270 */
[----:B------:R-:W-:Y:S02]  /*4c10*/  UISETP.NE.U32.AND UP0, UPT, UR38, URZ, UPT ;  /* 0x000000ff2600728c */ /* 0x000fe4000bf05070 */
[----:B------:R-:W-:Y:S01]  /*4c20*/  UIADD3 UR52, UPT, UPT, UR21, 0xe8, URZ ;  /* 0x000000e815347890 */ /* 0x000fe2000fffe0ff */
[----:B------:R-:W-:Y:S01]  /*4c30*/  UMOV UR6, UR7 ;  /* 0x0000000700067c82 */ /* 0x000fe20008000000 */
[----:B------:R-:W-:Y:S01]  /*4c40*/  UMOV UR53, UR9 ;  /* 0x0000000900357c82 */ /* 0x000fe20008000000 */
[----:B------:R-:W-:-:S02]  /*4c50*/  UISETP.GE.AND UP2, UPT, UR45, 0x1, UPT ;  /* 0x000000012d00788c */ /* 0x000fc4000bf46270 */
[----:B------:R-:W-:Y:S02]  /*4c60*/  UISETP.NE.AND.EX UP5, UPT, UR39, URZ, UPT, UP0 ;  /* 0x000000ff2700728c */ /* 0x000fe4000bfa5300 */
[----:B------:R-:W-:Y:S01]  /*4c70*/  UPLOP3.LUT UP3, UPT, UPT, UPT, UPT, 0x40, 0x4 ;  /* 0x000000000004789c */ /* 0x000fe20003f6e870 */
[----:B------:R-:W1:Y:S01]  /*4c80*/  LDCU.64 UR22, c[0x0][0xb28] ;  /* 0x00016500ff1677ac */ /* 0x000e620008000a00 */
[----:B--2---:R-:W-:Y:S02]  /*4c90*/  UISETP.NE.AND UP2, UPT, UR15, 0x1, UPT ;  /* 0x000000010f00788c */ /* 0x004fe4000bf45270 */
[----:B------:R-:W-:Y:S02]  /*4ca0*/  UIADD3 UR41, UPT, UPT, UR21, 0xd0, URZ ;  /* 0x000000d015297890 */ /* 0x000fe4000fffe0ff */
[----:B------:R-:W-:Y:S02]  /*4cb0*/  UIADD3 UR33, UPT, UPT, UR21, 0xd8, URZ ;  /* 0x000000d815217890 */ /* 0x000fe4000fffe0ff */
[----:B------:R-:W-:-:S02]  /*4cc0*/  UIADD3 UR25, UPT, UPT, UR21, 0xe0, URZ ;  /* 0x000000e015197890 */ /* 0x000fc4000fffe0ff */
[----:B------:R-:W-:Y:S02]  /*4cd0*/  UPRMT UR52, UR47, 0x654, UR52 ;  /* 0x000006542f347896 */ /* 0x000fe40008000034 */
[----:B------:R-:W-:Y:S02]  /*4ce0*/  USHF.R.U32.HI UR54, URZ, UR49, UR6 ;  /* 0x00000031ff367299 */ /* 0x000fe40008011606 */
[----:B---3--:R-:W-:Y:S02]  /*4cf0*/  USHF.R.U32.HI UR53, URZ, UR56, UR53 ;  /* 0x00000038ff357299 */ /* 0x008fe40008011635 */
[----:B------:R-:W-:Y:S02]  /*4d00*/  UISETP.NE.AND UP0, UPT, UR50, 0x1, UPT ;  /* 0x000000013200788c */ /* 0x000fe4000bf05270 */
[----:B------:R-:W-:-:S11]  /*4d10*/  UISETP.NE.AND UP4, UPT, UR4, 0x1, UPT ;  /* 0x000000010400788c */ /* 0x000fd6000bf85270 */
.L_x_106:
[C---:B------:R-:W-:Y:S02]  /*4d20*/  LEA R8, R10.reuse, UR21, 0x3 ;  /* 0x000000150a087c11 */ /* 0x040fe4000f8e18ff */
[----:B------:R-:W-:Y:S02]  /*4d30*/  SHF.L.U32 R0, R9, 0x1f, RZ ;  /* 0x0000001f09007819 */ /* 0x000fe400000006ff */
[----:B------:R-:W-:Y:S02]  /*4d40*/  LEA R4, R10, UR21, 0x4 ;  /* 0x000000150a047c11 */ /* 0x000fe4000f8e20ff */
[----:B--2---:R-:W2:Y:S02]  /*4d50*/  SYNCS.PHASECHK.TRANS64.TRYWAIT P0, [R8+URZ+0x120], R0 ;  /* 0x00012000080075a7 */ /* 0x004ea400080011ff */
[----:B--2---:R-:W-:Y:S05]  /*4d60*/  @!P0 BRA `(.L_x_96) ;  /* 0x0000005000c48947 */ /* 0x004fea0003800000 */
.L_x_207:
[----:B------:R-:W3:Y:S01]  /*4d70*/  LDS.128 R4, [R4+0x1b0] ;  /* 0x0001b00004047984 */ /* 0x000ee20000000c00 */
[----:B------:R-:W-:Y:S01]  /*4d80*/  UISETP.GE.AND UP0, UPT, UR45, 0x1, UPT ;  /* 0x000000012d00788c */ /* 0x000fe2000bf06270 */
[----:B------:R-:W-:Y:S01]  /*4d90*/  @!PT LDS RZ, [RZ] ;  /* 0x00000000fffff984 */ /* 0x000fe20000000800 */
[----:B------:R-:W-:Y:S01]  /*4da0*/  @!PT LDS RZ, [RZ] ;  /* 0x00000000fffff984 */ /* 0x000fe20000000800 */
[----:B------:R-:W-:Y:S01]  /*4db0*/  @!PT LDS RZ, [RZ] ;  /* 0x00000000fffff984 */ /* 0x000fe20000000800 */
[----:B------:R-:W-:Y:S01]  /*4dc0*/  @!PT LDS RZ, [RZ] ;  /* 0x00000000fffff984 */ /* 0x000fe20000000800 */
[----:B------:R4:W-:Y:S06]  /*4dd0*/  MEMBAR.ALL.CTA ;  /* 0x0000000000007992 */ /* 0x0009ec0000008000 */
[----:B----4-:R-:W4:Y:S01]  /*4de0*/  FENCE.VIEW.ASYNC.S ;  /* 0x00000000000073c6 */ /* 0x010f220000000000 */
[----:B---3--:R-:W-:Y:S11]  /*4df0*/  LOP3.LUT P0, RZ, R6, 0x1, RZ, 0xc0, !PT ;  /* 0x0000000106ff7812 */ /* 0x008ff6000780c0ff */
[----:B------:R-:W-:Y:S02]  /*4e00*/  @!UPT UIADD3 URZ, UPT, UPT, URZ, URZ, URZ ;  /* 0x000000fffffff290 */ /* 0x000fe4000fffe0ff */
[----:B----4-:R-:W-:Y:S01]  /*4e10*/  VOTEU.ANY UP2, P0 ;  /* 0x0000000000ff7886 */ /* 0x010fe20000040100 */
[----:B------:R-:W-:Y:S11]  /*4e20*/  PLOP3.LUT P0, PT, PT, PT, UP2, 0x80, 0x8 ;  /* 0x000000000008781c */ /* 0x000ff60003f0f028 */
[----:B------:R-:W-:Y:S02]  /*4e30*/  @!UPT UIADD3 URZ, UPT, UPT, URZ, URZ, URZ ;  /* 0x000000fffffff290 */ /* 0x000fe4000fffe0ff */
[----:B--2---:R-:W-:Y:S02]  /*4e40*/  @P0 SHF.R.U32.HI R0, RZ, 0x10, R5 ;  /* 0x00000010ff000819 */ /* 0x004fe40000011605 */
[----:B------:R-:W-:Y:S02]  /*4e50*/  @P0 MOV R2, R4 ;  /* 0x0000000400020202 */ /* 0x000fe40000000f00 */
[----:B------:R-:W-:Y:S01]  /*4e60*/  @P0 R2UR UR4, R0 ;  /* 0x00000000000402ca */ /* 0x000fe200000e0000 */
[----:B------:R-:W-:Y:S01]  /*4e70*/  VIADD R0, R8, 0x130 ;  /* 0x0000013008007836 */ /* 0x000fe20000000000 */
[----:B------:R-:W-:Y:S02]  /*4e80*/  @P0 LOP3.LUT R4, R5, 0xffff, RZ, 0xc0, !PT ;  /* 0x0000ffff05040812 */ /* 0x000fe400078ec0ff */
[----:B------:R-:W-:Y:S02]  /*4e90*/  @P0 R2UR UR6, R2 ;  /* 0x00000000020602ca */ /* 0x000fe400000e0000 */
[----:B------:R-:W-:Y:S02]  /*4ea0*/  PRMT R0, RZ, 0x654, R0 ;  /* 0x00000654ff007816 */ /* 0x000fe40000000000 */
[----:B------:R-:W-:Y:S02]  /*4eb0*/  @P0 R2UR UR5, R4 ;  /* 0x00000000040502ca */ /* 0x000fe400000e0000 */
[----:B------:R2:W-:Y:S03]  /*4ec0*/  SYNCS.ARRIVE.TRANS64.RED.A1T0 RZ, [R0+URZ], RZ ;  /* 0x000000ff00ff79a7 */ /* 0x0005e600081004ff */
[----:B------:R-:W-:Y:S04]  /*4ed0*/  @UP2 UMOV UR29, UR4 ;  /* 0x00000004001d2c82 */ /* 0x000fe80008000000 */
[----:B------:R-:W-:Y:S04]  /*4ee0*/  @UP2 UMOV UR14, UR6 ;  /* 0x00000006000e2c82 */ /* 0x000fe80008000000 */
[----:B------:R-:W-:Y:S01]  /*4ef0*/  @UP2 UMOV UR13, UR5 ;  /* 0x00000005000d2c82 */ /* 0x000fe20008000000 */
[----:B------:R-:W-:Y:S05]  /*4f00*/  BRA.U !UP0, `(.L_x_97) ;  /* 0x0000000108c07547 */ /* 0x000fea000b800000 */
[----:B------:R-:W-:Y:S02]  /*4f10*/  UIMAD.WIDE.U32 UR16, UR13, UR51, URZ ;  /* 0x000000330d1072a5 */ /* 0x000fe4000f8e00ff */
[----:B------:R-:W-:Y:S02]  /*4f20*/  UP2UR UR20, UPR, URZ, 0x4 ;  /* 0x00000004ff147883 */ /* 0x000fe40008000000 */
[----:B------:R-:W-:Y:S02]  /*4f30*/  UISETP.NE.AND UP2, UPT, UR50, 0x1, UPT ;  /* 0x000000013200788c */ /* 0x000fe4000bf45270 */
[----:B------:R-:W-:Y:S02]  /*4f40*/  UIMAD.WIDE.U32 UR18, UR14, UR48, URZ ;  /* 0x000000300e1272a5 */ /* 0x000fe4000f8e00ff */
[----:B------:R-:W-:Y:S02]  /*4f50*/  USEL UR4, UR37, UR53, !UP2 ;  /* 0x0000003525047287 */ /* 0x000fe4000d000000 */
[----:B------:R-:W-:Y:S02]  /*4f60*/  UISETP.NE.AND UP0, UPT, UR15, 0x1, UPT ;  /* 0x000000010f00788c */ /* 0x000fe4000bf05270 */
[----:B------:R-:W-:Y:S02]  /*4f70*/  UP2UR UR24, UPR, URZ, 0x2 ;  /* 0x00000002ff187883 */ /* 0x000fe40008000000 */
[----:B------:R-:W-:Y:S02]  /*4f80*/  UISETP.NE.AND UP1, UPT, UR45, 0x1, UPT ;  /* 0x000000012d00788c */ /* 0x000fe4000bf25270 */
[----:B-1----:R-:W-:Y:S02]  /*4f90*/  UIMAD.WIDE.U32 UR8, UR4, UR22, URZ ;  /* 0x00000016040872a5 */ /* 0x002fe4000f8e00ff */
[----:B------:R-:W-:Y:S01]  /*4fa0*/  USEL UR7, UR46, UR54, !UP0 ;  /* 0x000000362e077287 */ /* 0x000fe2000c000000 */
[----:B------:R-:W-:Y:S02]  /*4fb0*/  UMOV UR5, UR17 ;  /* 0x0000001100057c82 */ /* 0x000fe40008000000 */
[----:B------:R-:W-:Y:S02]  /*4fc0*/  USHF.R.U32.HI UR6, URZ, UR56, UR5 ;  /* 0x00000038ff067299 */ /* 0x000fe40008011605 */
[----:B------:R-:W-:Y:S02]  /*4fd0*/  UIMAD.WIDE.U32 UR10, UR7, UR22, URZ ;  /* 0x00000016070a72a5 */ /* 0x000fe4000f8e00ff */
[----:B------:R-:W-:Y:S02]  /*4fe0*/  USEL UR6, UR13, UR6, !UP2 ;  /* 0x000000060d067287 */ /* 0x000fe4000d000000 */
[----:B------:R-:W-:Y:S01]  /*4ff0*/  UISETP.NE.AND UP2, UPT, UR20, URZ, UPT ;  /* 0x000000ff1400728c */ /* 0x000fe2000bf45270 */
[----:B------:R-:W-:Y:S02]  /*5000*/  UMOV UR5, UR19 ;  /* 0x0000001300057c82 */ /* 0x000fe40008000000 */
[----:B------:R-:W-:Y:S03]  /*5010*/  USHF.R.U32.HI UR12, URZ, UR49, UR5 ;  /* 0x00000031ff0c7299 */ /* 0x000fe60008011605 */
[----:B------:R-:W-:Y:S02]  /*5020*/  UMOV UR5, UR9 ;  /* 0x0000000900057c82 */ /* 0x000fe40008000000 */
[----:B------:R-:W-:Y:S03]  /*5030*/  @UP1 USHF.R.U32.HI UR4, URZ, UR23, UR5 ;  /* 0x00000017ff041299 */ /* 0x000fe60008011605 */
[----:B------:R-:W-:Y:S01]  /*5040*/  UMOV UR5, UR11 ;  /* 0x0000000b00057c82 */ /* 0x000fe20008000000 */
[----:B------:R-:W-:Y:S02]  /*5050*/  UIMAD UR4, UR45, UR4, URZ ;  /* 0x000000042d0472a4 */ /* 0x000fe4000f8e02ff */
[----:B------:R-:W-:Y:S02]  /*5060*/  @UP1 USHF.R.U32.HI UR7, URZ, UR23, UR5 ;  /* 0x00000017ff071299 */ /* 0x000fe40008011605 */
[----:B------:R-:W-:Y:S02]  /*5070*/  USEL UR5, UR14, UR12, !UP0 ;  /* 0x0000000c0e057287 */ /* 0x000fe4000c000000 */
[----:B------:R-:W-:Y:S02]  /*5080*/  UIMAD.WIDE.U32 UR10, UR6, UR22, URZ ;  /* 0x00000016060a72a5 */ /* 0x000fe4000f8e00ff */
[----:B------:R-:W-:Y:S02]  /*5090*/  UIMAD UR8, UR45, UR7, URZ ;  /* 0x000000072d0872a4 */ /* 0x000fe4000f8e02ff */
[----:B------:R-:W-:Y:S03]  /*50a0*/  UISETP.GE.AND UP0, UPT, UR6, UR4, UPT ;  /* 0x000000040600728c */ /* 0x000fe6000bf06270 */
[----:B------:R-:W-:Y:S01]  /*50b0*/  UMOV UR4, UR11 ;  /* 0x0000000b00047c82 */ /* 0x000fe20008000000 */
[----:B------:R-:W-:Y:S02]  /*50c0*/  UISETP.GE.OR UP0, UPT, UR5, UR8, UP0 ;  /* 0x000000080500728c */ /* 0x000fe40008706670 */
[----:B------:R-:W-:Y:S02]  /*50d0*/  USHF.R.U32.HI UR4, URZ, UR23, UR4 ;  /* 0x00000017ff047299 */ /* 0x000fe40008011604 */
[----:B------:R-:W-:Y:S02]  /*50e0*/  UIMAD.WIDE.U32 UR8, UR5, UR22, URZ ;  /* 0x00000016050872a5 */ /* 0x000fe4000f8e00ff */
[----:B------:R-:W-:Y:S04]  /*50f0*/  USEL UR10, UR6, UR4, !UP1 ;  /* 0x00000004060a7287 */ /* 0x000fe8000c800000 */
[----:B------:R-:W-:Y:S01]  /*5100*/  UIADD3 UR11, UPT, UPT, -UR10, URZ, URZ ;  /* 0x000000ff0a0b7290 */ /* 0x000fe2000fffe1ff */
[----:B------:R-:W-:Y:S02]  /*5110*/  @!UP0 UMOV UR4, UR9 ;  /* 0x0000000900048c82 */ /* 0x000fe40008000000 */
[----:B------:R-:W-:Y:S02]  /*5120*/  @!UP0 USHF.R.U32.HI UR4, URZ, UR23, UR4 ;  /* 0x00000017ff048299 */ /* 0x000fe40008011604 */
[----:B------:R-:W-:Y:S02]  /*5130*/  UIMAD UR8, UR45, UR11, UR6 ;  /* 0x0000000b2d0872a4 */ /* 0x000fe4000f8e0206 */
[----:B------:R-:W-:Y:S02]  /*5140*/  @!UP0 USEL UR4, UR5, UR4, !UP1 ;  /* 0x0000000405048287 */ /* 0x000fe4000c800000 */
[----:B------:R-:W-:Y:S02]  /*5150*/  UISETP.NE.AND UP1, UPT, UR24, URZ, UPT ;  /* 0x000000ff1800728c */ /* 0x000fe4000bf25270 */
[----:B------:R-:W-:Y:S02]  /*5160*/  @!UP0 UIMAD UR7, UR7, UR8, UR4 ;  /* 0x00000008070782a4 */ /* 0x000fe4000f8e0204 */
[----:B------:R-:W-:Y:S02]  /*5170*/  @!UP0 UIADD3 UR9, UPT, UPT, UR10, -UR4, URZ ;  /* 0x800000040a098290 */ /* 0x000fe4000fffe0ff */
[----:B------:R-:W-:Y:S02]  /*5180*/  UIADD3 UR8, UPT, UPT, -UR6, URZ, URZ ;  /* 0x000000ff06087290 */ /* 0x000fe4000fffe1ff */
[----:B------:R-:W-:Y:S02]  /*5190*/  UIADD3 UR4, UPT, UPT, -UR5, URZ, URZ ;  /* 0x000000ff05047290 */ /* 0x000fe4000fffe1ff */
[----:B------:R-:W-:Y:S03]  /*51a0*/  @!UP0 UIMAD UR6, UR9, UR45, UR5 ;  /* 0x0000002d090682a4 */ /* 0x000fe6000f8e0205 */
[----:B------:R-:W-:Y:S01]  /*51b0*/  @!UP0 UMOV UR5, UR7 ;  /* 0x0000000700058c82 */ /* 0x000fe20008000000 */
[----:B------:R-:W-:Y:S02]  /*51c0*/  UIMAD UR7, UR15, UR4, UR14 ;  /* 0x000000040f0772a4 */ /* 0x000fe4000f8e020e */
[----:B------:R-:W-:Y:S02]  /*51d0*/  UIMAD UR4, UR50, UR8, UR13 ;  /* 0x00000008320472a4 */ /* 0x000fe4000f8e020d */
[----:B------:R-:W-:Y:S02]  /*51e0*/  UIMAD UR14, UR5, UR15, UR7 ;  /* 0x0000000f050e72a4 */ /* 0x000fe4000f8e0207 */
[----:B------:R-:W-:Y:S11]  /*51f0*/  UIMAD UR13, UR6, UR50, UR4 ;  /* 0x00000032060d72a4 */ /* 0x000ff6000f8e0204 */
[----:B------:R-:W-:Y:S01]  /*5200*/  @!UPT UIADD3 URZ, UPT, UPT, URZ, URZ, URZ ;  /* 0x000000fffffff290 */ /* 0x000fe2000fffe0ff */
.L_x_97:
[----:B------:R-:W3:Y:S01]  /*5210*/  @!UP4 LDCU.128 UR8, c[0x0][0xb10] ;  /* 0x00016200ff08c7ac */ /* 0x000ee20008000c00 */
[----:B------:R-:W-:Y:S02]  /*5220*/  ISETP.NE.U32.AND P0, PT, RZ, UR38, PT ;  /* 0x00000026ff007c0c */ /* 0x000fe4000bf05070 */
[----:B------:R-:W-:Y:S02]  /*5230*/  SHF.L.U32 R4, R11, 0x1f, RZ ;  /* 0x0000001f0b047819 */ /* 0x000fe400000006ff */
[----:B------:R-:W-:Y:S01]  /*5240*/  ISETP.NE.AND.EX P0, PT, RZ, UR39, PT, P0 ;  /* 0x00000027ff007c0c */ /* 0x000fe2000bf05300 */
[----:B------:R-:W4:Y:S01]  /*5250*/  @!UP4 LDCU UR5, c[0x0][0xb0c] ;  /* 0x00016180ff05c7ac */ /* 0x000f220008000800 */
[----:B------:R-:W-:Y:S02]  /*5260*/  USHF.L.U32 UR42, UR30, 0x7, URZ ;  /* 0x000000071e2a7899 */ /* 0x000fe400080006ff */
[----:B------:R-:W-:Y:S02]  /*5270*/  USHF.L.U32 UR43, UR31, 0x6, URZ ;  /* 0x000000061f2b7899 */ /* 0x000fe400080006ff */
[----:B---3--:R-:W-:Y:S07]  /*5280*/  UIMAD.WIDE.U32 UR6, UR14, UR8, URZ ;  /* 0x000000080e0672a5 */ /* 0x008fee000f8e00ff */
[----:B------:R-:W-:Y:S01]  /*5290*/  @!UP4 UMOV UR4, UR7 ;  /* 0x000000070004cc82 */ /* 0x000fe20008000000 */
[----:B----4-:R-:W-:Y:S02]  /*52a0*/  @!UP4 UISETP.NE.AND UP0, UPT, UR5, 0x1, UPT ;  /* 0x000000010500c88c */ /* 0x010fe4000bf05270 */
[----:B------:R-:W-:Y:S02]  /*52b0*/  @!UP4 USHF.R.U32.HI UR4, URZ, UR9, UR4 ;  /* 0x00000009ff04c299 */ /* 0x000fe40008011604 */
[----:B------:R-:W-:Y:S02]  /*52c0*/  UIMAD.WIDE.U32 UR6, UR13, UR11, URZ ;  /* 0x0000000b0d0672a5 */ /* 0x000fe4000f8e00ff */
[----:B------:R-:W-:Y:S02]  /*52d0*/  @!UP4 USEL UR8, UR14, UR4, !UP0 ;  /* 0x000000040e08c287 */ /* 0x000fe4000c000000 */
[----:B------:R-:W-:Y:S03]  /*52e0*/  @!UP4 UISETP.NE.AND UP0, UPT, UR10, 0x1, UPT ;  /* 0x000000010a00c88c */ /* 0x000fe6000bf05270 */
[----:B------:R-:W-:Y:S02]  /*52f0*/  @!UP4 UMOV UR6, UR7 ;  /* 0x000000070006cc82 */ /* 0x000fe40008000000 */
[----:B------:R-:W3:Y:S02]  /*5300*/  @!UP4 LDCU UR4, c[0x0][0xb20] ;  /* 0x00016400ff04c7ac */ /* 0x000ee40008000800 */
[----:B---3--:R-:W-:Y:S04]  /*5310*/  @!UP4 USHF.R.U32.HI UR6, URZ, UR4, UR6 ;  /* 0x00000004ff06c299 */ /* 0x008fe80008011606 */
[----:B------:R-:W-:Y:S04]  /*5320*/  @!UP4 USEL UR6, UR13, UR6, !UP0 ;  /* 0x000000060d06c287 */ /* 0x000fe8000c000000 */
[----:B------:R-:W-:Y:S02]  /*5330*/  @!UP4 UIADD3 UR4, UPT, UPT, -UR8, UR6, URZ ;  /* 0x000000060804c290 */ /* 0x000fe4000fffe1ff */
[----:B------:R-:W-:Y:S02]  /*5340*/  @!UP4 UIADD3 UR6, UPT, UPT, UR8, -UR6, URZ ;  /* 0x800000060806c290 */ /* 0x000fe4000fffe0ff */
[----:B------:R-:W-:Y:S02]  /*5350*/  @!UP4 UIMAD UR14, UR4, UR5, UR14 ;  /* 0x00000005040ec2a4 */ /* 0x000fe4000f8e020e */
[----:B------:R-:W-:Y:S01]  /*5360*/  @!UP4 UIMAD UR13, UR6, UR10, UR13 ;  /* 0x0000000a060dc2a4 */ /* 0x000fe2000f8e020d */
[----:B------:R-:W-:Y:S11]  /*5370*/  BRA.U UP3, `(.L_x_98) ;  /* 0x0000000103107547 */ /* 0x000ff6000b800000 */
[----:B------:R-:W-:Y:S04]  /*5380*/  MOV R2, UR55 ;  /* 0x0000003700027c02 */ /* 0x000fe80008000f00 */
[----:B------:R-:W-:Y:S04]  /*5390*/  SHF.L.U32 R2, R2, 0x1f, RZ ;  /* 0x0000001f02027819 */ /* 0x000fe800000006ff */
[----:B------:R-:W3:Y:S02]  /*53a0*/  SYNCS.PHASECHK.TRANS64.TRYWAIT P1, [UR21+0x118], R2 ;  /* 0x00011802ff0075a7 */ /* 0x000ee40008021115 */
[----:B---3--:R-:W-:Y:S05]  /*53b0*/  @!P1 BRA `(.L_x_99) ;  /* 0x0000004c00449947 */ /* 0x008fea0003800000 */
.L_x_98:
[----:B------:R-:W-:Y:S05]  /*53c0*/  BRA.U !UP5, `(.L_x_100) ;  /* 0x000000010d387547 */ /* 0x000fea000b800000 */
[----:B------:R-:W-:Y:S01]  /*53d0*/  UPLOP3.LUT UP1, UPT, UPT, UPT, UP6, 0x80, 0x8 ;  /* 0x000000000008789c */ /* 0x000fe20003f2f060 */
[----:B--2---:R-:W-:Y:S01]  /*53e0*/  HFMA2 R0, -RZ, RZ, 0, 5.9604644775390625e-08 ;  /* 0x00000001ff007431 */ /* 0x004fe200000001ff */
[----:B------:R-:W2:Y:S01]  /*53f0*/  LDCU.64 UR8, c[0x0][0x358] ;  /* 0x00006b00ff0877ac */ /* 0x000ea20008000a00 */
[----:B------:R-:W-:Y:S03]  /*5400*/  IMAD.MOV.U32 R46, RZ, RZ, 0x1 ;  /* 0x00000001ff2e7424 */ /* 0x000fe600078e00ff */
[----:B------:R-:W-:Y:S05]  /*5410*/  PLOP3.LUT P1, PT, PT, PT, UP1, 0x80, 0x8 ;  /* 0x000000000008781c */ /* 0x000fea0003f2f018 */
[----:B------:R-:W3:Y:S01]  /*5420*/  @UP1 LDCU.64 UR4, c[0x0][0x888] ;  /* 0x00011100ff0417ac */ /* 0x000ee20008000a00 */
[----:B------:R-:W-:Y:S07]  /*5430*/  @UP1 UIMAD UR6, UR36, UR38, URZ ;  /* 0x00000026240612a4 */ /* 0x000fee000f8e02ff */
[----:B------:R-:W-:Y:S01]  /*5440*/  @!P1 PRMT R46, R0, 0x7610, R46 ;  /* 0x00007610002e9816 */ /* 0x000fe2000000002e */
[----:B---3--:R-:W-:Y:S06]  /*5450*/  @UP1 UIMAD.WIDE UR4, UR6, 0x4, UR4 ;  /* 0x00000004060418a5 */ /* 0x008fec000f8e0204 */
[----:B------:R-:W-:Y:S01]  /*5460*/  IMAD.U32 R6, RZ, RZ, UR4 ;  /* 0x00000004ff067e24 */ /* 0x000fe2000f8e00ff */
[----:B------:R-:W-:Y:S04]  /*5470*/  MOV R7, UR5 ;  /* 0x0000000500077c02 */ /* 0x000fe80008000f00 */
[----:B------:R-:W3:Y:S01]  /*5480*/  @!UP1 LDCU UR4, c[0x0][0x880] ;  /* 0x00011000ff0497ac */ /* 0x000ee20008000800 */
[----:B--2--5:R4:W5:Y:S02]  /*5490*/  @P1 LDG.E R27, desc[UR8][R6.64] ;  /* 0x00000008061b1981 */ /* 0x024964000c1e1900 */
[----:B---34-:R-:W-:Y:S07]  /*54a0*/  @!P1 IMAD.U32 R27, RZ, RZ, UR4 ;  /* 0x00000004ff1b9e24 */ /* 0x018fee000f8e00ff */
.L_x_100:
[----:B-----5:R-:W-:Y:S01]  /*54b0*/  @!P0 FSETP.EQ.AND P2, PT, R27, RZ, PT ;  /* 0x000000ff1b00820b */ /* 0x020fe20003f42000 */
[----:B------:R-:W-:Y:S01]  /*54c0*/  @!UPT UIADD3 URZ, UPT, UPT, URZ, URZ, URZ ;  /* 0x000000fffffff290 */ /* 0x000fe2000fffe0ff */
[----:B------:R-:W-:Y:S11]  /*54d0*/  @!P0 BRA `(.L_x_101) ;  /* 0x0000000000148947 */ /* 0x000ff60003800000 */
[----:B------:R-:W-:Y:S02]  /*54e0*/  LOP3.LUT P0, RZ, R46, 0xff, RZ, 0xc0, !PT ;  /* 0x000000ff2eff7812 */ /* 0x000fe4000780c0ff */
[----:B------:R-:W-:Y:S04]  /*54f0*/  PLOP3.LUT P2, PT, PT, PT, UP1, 0x80, 0x8 ;  /* 0x000000000008781c */ /* 0x000fe80003f4f018 */
[----:B------:R-:W-:Y:S07]  /*5500*/  PLOP3.LUT P2, PT, P2, PT, PT, 0x8, 0x80 ;  /* 0x000000000080781c */ /* 0x000fee000174e170 */
[----:B------:R-:W-:Y:S11]  /*5510*/  @P0 FSETP.EQ.AND P2, PT, R27, RZ, PT ;  /* 0x000000ff1b00020b */ /* 0x000ff60003f42000 */
[----:B------:R-:W-:Y:S02]  /*5520*/  @!UPT UIADD3 URZ, UPT, UPT, URZ, URZ, URZ ;  /* 0x000000fffffff290 */ /* 0x000fe4000fffe0ff */
.L_x_101:
[----:B------:R-:W3:Y:S01]  /*5530*/  SYNCS.PHASECHK.TRANS64.TRYWAIT P0, [UR21+0xf0], R4 ;  /* 0x0000f004ff0075a7 */ /* 0x000ee20008001115 */
[----:B------:R-:W-:Y:S04]  /*5540*/  ELECT P1, URZ, PT ;  /* 0x0000000000ff782f */ /* 0x000fe80003820000 */
[----:B------:R-:W-:Y:S01]  /*5550*/  PLOP3.LUT P1, PT, P2, P1, PT, 0xf2, 0x2f ;  /* 0x00000000002f781c */ /* 0x000fe20001723e72 */
[----:B------:R-:W-:Y:S01]  /*5560*/  @!UPT UIADD3 URZ, UPT, UPT, URZ, URZ, URZ ;  /* 0x000000fffffff290 */ /* 0x000fe2000fffe0ff */
[----:B---3--:R-:W-:Y:S11]  /*5570*/  @!P0 BRA `(.L_x_102) ;  /* 0x0000004800ec8947 */ /* 0x008ff60003800000 */
.L_x_210:
[----:B--2---:R-:W-:Y:S01]  /*5580*/  @!P1 IADD3 R2, P0, PT, R12, 0x580, RZ ;  /* 0x000005800c029810 */ /* 0x004fe20007f1e0ff */
[----:B------:R-:W-:Y:S01]  /*5590*/  VOTEU.ALL UP0, P1 ;  /* 0x0000000000ff7886 */ /* 0x000fe20000800000 */
[----:B------:R-:W-:Y:S01]  /*55a0*/  UMOV UR6, 0x0 ;  /* 0x0000000000067882 */ /* 0x000fe20000000000 */
[----:B------:R-:W-:Y:S01]  /*55b0*/  UMOV UR7, 0x10000000 ;  /* 0x1000000000077882 */ /* 0x000fe20000000000 */
[----:B------:R-:W-:Y:S01]  /*55c0*/  @!P1 R2UR UR5, R2 ;  /* 0x00000000020592ca */ /* 0x000fe200000e0000 */
[----:B------:R-:W-:Y:S01]  /*55d0*/  @!P1 IMAD.X R0, RZ, RZ, R13, P0 ;  /* 0x000000ffff009224 */ /* 0x000fe200000e060d */
[----:B------:R-:W-:Y:S02]  /*55e0*/  @!UP0 UIADD3 UR40, UPT, UPT, UR21, 0x200, URZ ;  /* 0x0000020015288890 */ /* 0x000fe4000fffe0ff */
[----:B------:R-:W-:Y:S02]  /*55f0*/  @!UP0 UIADD3 UR10, UPT, UPT, UR42, 0x40, URZ ;  /* 0x000000402a0a8890 */ /* 0x000fe4000fffe0ff */
[----:B------:R-:W-:Y:S01]  /*5600*/  @!P1 R2UR UR4, R0 ;  /* 0x00000000000492ca */ /* 0x000fe200000e0000 */
[----:B------:R-:W-:Y:S01]  /*5610*/  @!UP0 UIADD3 UR8, UPT, UPT, UR21, 0xa00, URZ ;  /* 0x00000a0015088890 */ /* 0x000fe2000fffe0ff */
[----:B------:R-:W-:Y:S01]  /*5620*/  @!P1 IMAD.MOV.U32 R0, RZ, RZ, 0x1000 ;  /* 0x00001000ff009424 */ /* 0x000fe200078e00ff */
[----:B------:R-:W-:Y:S01]  /*5630*/  VOTEU.ALL UP0, P1 ;  /* 0x0000000000ff7886 */ /* 0x000fe20000800000 */
[----:B------:R-:W-:Y:S01]  /*5640*/  UMOV UR44, UR36 ;  /* 0x00000024002c7c82 */ /* 0x000fe20008000000 */
[----:B------:R-:W-:Y:S01]  /*5650*/  UMOV UR9, UR41 ;  /* 0x0000002900097c82 */ /* 0x000fe20008000000 */
[----:B------:R-:W-:Y:S01]  /*5660*/  UMOV UR11, UR43 ;  /* 0x0000002b000b7c82 */ /* 0x000fe20008000000 */
[----:B------:R-:W-:Y:S01]  /*5670*/  IMAD.U32 R6, RZ, RZ, UR5 ;  /* 0x00000005ff067e24 */ /* 0x000fe2000f8e00ff */
[----:B------:R-:W-:Y:S05]  /*5680*/  UMOV UR12, UR36 ;  /* 0x00000024000c7c82 */ /* 0x000fea0008000000 */
[----:B------:R-:W-:Y:S01]  /*5690*/  IMAD.U32 R7, RZ, RZ, UR4 ;  /* 0x00000004ff077e24 */ /* 0x000fe2000f8e00ff */
[----:B------:R-:W-:Y:S04]  /*56a0*/  @!P1 R2UR UR4, R6 ;  /* 0x00000000060492ca */ /* 0x000fe800000e0000 */
[----:B------:R-:W-:Y:S11]  /*56b0*/  @!P1 R2UR UR5, R7 ;  /* 0x00000000070592ca */ /* 0x000ff600000e0000 */
[----:B------:R-:W-:Y:S02]  /*56c0*/  @!UPT UIADD3 URZ, UPT, UPT, URZ, URZ, URZ ;  /* 0x000000fffffff290 */ /* 0x000fe4000fffe0ff */
[----:B------:R-:W-:Y:S01]  /*56d0*/  @!UP0 UTMALDG.3D [UR40], [UR4], desc[UR6] ;  /* 0x00000628040085b4 */ /* 0x000fe20008011000 */
[----:B------:R-:W-:Y:S05]  /*56e0*/  VOTEU.ALL UP0, P1 ;  /* 0x0000000000ff7886 */ /* 0x000fea0000800000 */
[----:B------:R2:W-:Y:S01]  /*56f0*/  @!UP0 UTMALDG.3D [UR8], [UR4], desc[UR6] ;  /* 0x00000608040085b4 */ /* 0x0005e20008011000 */
[----:B------:R3:W-:Y:S01]  /*5700*/  @!P1 SYNCS.ARRIVE.TRANS64.RED.A0TR RZ, [UR21+0xd0], R0 ;  /* 0x0000d000ffff99a7 */ /* 0x0007e20008300415 */
[----:B--2---:R-:W-:Y:S09]  /*5710*/  UPRMT UR4, UR47, 0x654, UR41 ;  /* 0x000006542f047896 */ /* 0x004ff20008000029 */
[----:B------:R-:W-:Y:S01]  /*5720*/  SYNCS.ARRIVE.TRANS64.RED.A1T0 RZ, [UR4], RZ ;  /* 0x000000ffffff79a7 */ /* 0x000fe20008100404 */
[----:B------:R-:W2:Y:S02]  /*5730*/  SYNCS.PHASECHK.TRANS64.TRYWAIT P0, [UR21+0xf8], R4 ;  /* 0x0000f804ff0075a7 */ /* 0x000ea40008001115 */
[----:B--23--:R-:W-:Y:S05]  /*5740*/  @!P0 BRA `(.L_x_103) ;  /* 0x0000004800908947 */ /* 0x00cfea0003800000 */
.L_x_212:
[----:B------:R-:W-:Y:S01]  /*5750*/  @!P1 IADD3 R2, P0, PT, R12, 0x580, RZ ;  /* 0x000005800c029810 */ /* 0x000fe20007f1e0ff */
[----:B------:R-:W-:Y:S01]  /*5760*/  VOTEU.ALL UP0, P1 ;  /* 0x0000000000ff7886 */ /* 0x000fe20000800000 */
[----:B------:R-:W-:Y:S01]  /*5770*/  UMOV UR6, 0x0 ;  /* 0x0000000000067882 */ /* 0x000fe20000000000 */
[----:B------:R-:W-:Y:S01]  /*5780*/  UMOV UR7, 0x10000000 ;  /* 0x1000000000077882 */ /* 0x000fe20000000000 */
[----:B------:R-:W-:Y:S01]  /*5790*/  @!P1 R2UR UR5, R2 ;  /* 0x00000000020592ca */ /* 0x000fe200000e0000 */
[----:B--2---:R-:W-:Y:S01]  /*57a0*/  @!P1 IMAD.X R0, RZ, RZ, R13, P0 ;  /* 0x000000ffff009224 */ /* 0x004fe200000e060d */
[----:B------:R-:W-:Y:S02]  /*57b0*/  @!UP0 UIADD3 UR34, UPT, UPT, UR42, 0x10, URZ ;  /* 0x000000102a228890 */ /* 0x000fe4000fffe0ff */
[----:B------:R-:W-:Y:S02]  /*57c0*/  @!UP0 UIADD3 UR32, UPT, UPT, UR21, 0x1200, URZ ;  /* 0x0000120015208890 */ /* 0x000fe4000fffe0ff */
[----:B------:R-:W-:Y:S01]  /*57d0*/  @!P1 R2UR UR4, R0 ;  /* 0x00000000000492ca */ /* 0x000fe200000e0000 */
[----:B------:R-:W-:Y:S01]  /*57e0*/  @!UP0 UIADD3 UR10, UPT, UPT, UR42, 0x50, URZ ;  /* 0x000000502a0a8890 */ /* 0x000fe2000fffe0ff */
[----:B------:R-:W-:Y:S01]  /*57f0*/  @!P1 IMAD.MOV.U32 R0, RZ, RZ, 0x1000 ;  /* 0x00001000ff009424 */ /* 0x000fe200078e00ff */
[----:B------:R-:W-:Y:S01]  /*5800*/  @!UP0 UIADD3 UR8, UPT, UPT, UR21, 0x1a00, URZ ;  /* 0x00001a0015088890 */ /* 0x000fe2000fffe0ff */
[----:B------:R-:W-:Y:S01]  /*5810*/  VOTEU.ALL UP0, P1 ;  /* 0x0000000000ff7886 */ /* 0x000fe20000800000 */
[----:B------:R-:W-:Y:S02]  /*5820*/  UMOV UR35, UR43 ;  /* 0x0000002b00237c82 */ /* 0x000fe40008000000 */
[----:B------:R-:W-:Y:S01]  /*5830*/  IMAD.U32 R6, RZ, RZ, UR5 ;  /* 0x00000005ff067e24 */ /* 0x000fe2000f8e00ff */
[----:B------:R-:W-:Y:S01]  /*5840*/  UMOV UR9, UR33 ;  /* 0x0000002100097c82 */ /* 0x000fe20008000000 */
[----:B------:R-:W-:Y:S01]  /*5850*/  UMOV UR11, UR43 ;  /* 0x0000002b000b7c82 */ /* 0x000fe20008000000 */
[----:B------:R-:W-:Y:S03]  /*5860*/  UMOV UR12, UR36 ;  /* 0x00000024000c7c82 */ /* 0x000fe60008000000 */
        /* <DEDUP_REMOVED lines=12> */
.L_x_214:
[----:B------:R-:W-:Y:S01]  /*5930*/  @!P1 IADD3 R2, P0, PT, R12, 0x580, RZ ;  /* 0x000005800c029810 */ /* 0x000fe20007f1e0ff */
[----:B------:R-:W-:Y:S01]  /*5940*/  VOTEU.ALL UP0, P1 ;  /* 0x0000000000ff7886 */ /* 0x000fe20000800000 */
[----:B------:R-:W-:Y:S01]  /*5950*/  UMOV UR6, 0x0 ;  /* 0x0000000000067882 */ /* 0x000fe20000000000 */
[----:B------:R-:W-:Y:S01]  /*5960*/  UMOV UR7, 0x10000000 ;  /* 0x1000000000077882 */ /* 0x000fe20000000000 */
[----:B------:R-:W-:Y:S01]  /*5970*/  @!P1 R2UR UR5, R2 ;  /* 0x00000000020592ca */ /* 0x000fe200000e0000 */
[----:B--2---:R-:W-:Y:S01]  /*5980*/  @!P1 IMAD.X R0, RZ, RZ, R13, P0 ;  /* 0x000000ffff009224 */ /* 0x004fe200000e060d */
[----:B------:R-:W-:Y:S01]  /*5990*/  @!UP0 UIADD3 UR26, UPT, UPT, UR42, 0x20, URZ ;  /* 0x000000202a1a8890 */ /* 0x000fe2000fffe0ff */
[----:B------:R-:W-:Y:S01]  /*59a0*/  VIADD R10, R10, 0x1 ;  /* 0x000000010a0a7836 */ /* 0x000fe20000000000 */
        /* <DEDUP_REMOVED lines=10> */
[----:B------:R-:W-:Y:S01]  /*5a50*/  UMOV UR11, UR43 ;  /* 0x0000002b000b7c82 */ /* 0x000fe20008000000 */
[----:B------:R-:W-:Y:S02]  /*5a60*/  UMOV UR12, UR36 ;  /* 0x00000024000c7c82 */ /* 0x000fe40008000000 */
        /* <DEDUP_REMOVED lines=12> */
.L_x_216:
[----:B------:R-:W-:Y:S01]  /*5b30*/  UIADD3 UR31, UPT, UPT, UR14, UR63, URZ ;  /* 0x0000003f0e1f7290 */ /* 0x000fe2000fffe0ff */
[----:B------:R-:W-:Y:S01]  /*5b40*/  @!P1 IADD3 R2, P0, PT, R12, 0x580, RZ ;  /* 0x000005800c029810 */ /* 0x000fe20007f1e0ff */
[----:B------:R-:W-:Y:S01]  /*5b50*/  UPLOP3.LUT UP3, UPT, UPT, UPT, UPT, 0x80, 0x8 ;  /* 0x000000000008789c */ /* 0x000fe20003f6f070 */
[----:B------:R-:W-:Y:S01]  /*5b60*/  R2UR UR24, R50 ;  /* 0x00000000321872ca */ /* 0x000fe200000e0000 */
[----:B------:R-:W-:Y:S01]  /*5b70*/  VOTEU.ALL UP0, P1 ;  /* 0x0000000000ff7886 */ /* 0x000fe20000800000 */
[----:B------:R-:W-:Y:S01]  /*5b80*/  @!P1 R2UR UR5, R2 ;  /* 0x00000000020592ca */ /* 0x000fe200000e0000 */
[----:B--2---:R-:W-:Y:S01]  /*5b90*/  @!P1 IMAD.X R0, RZ, RZ, R13, P0 ;  /* 0x000000ffff009224 */ /* 0x004fe200000e060d */
[----:B------:R-:W-:Y:S01]  /*5ba0*/  UMOV UR6, 0x0 ;  /* 0x0000000000067882 */ /* 0x000fe20000000000 */
[----:B------:R-:W-:Y:S01]  /*5bb0*/  UMOV UR7, 0x10000000 ;  /* 0x1000000000077882 */ /* 0x000fe20000000000 */
[----:B------:R-:W-:Y:S01]  /*5bc0*/  @!UP0 UIADD3 UR18, UPT, UPT, UR42, 0x30, URZ ;  /* 0x000000302a128890 */ /* 0x000fe2000fffe0ff */
[----:B------:R-:W-:Y:S01]  /*5bd0*/  ISETP.NE.AND P0, PT, R10, 0x2, PT ;  /* 0x000000020a00780c */ /* 0x000fe20003f05270 */
[----:B------:R-:W-:Y:S01]  /*5be0*/  @!UP0 UIADD3 UR16, UPT, UPT, UR21, 0x3200, URZ ;  /* 0x0000320015108890 */ /* 0x000fe2000fffe0ff */
[----:B------:R-:W-:Y:S01]  /*5bf0*/  @!P1 R2UR UR4, R0 ;  /* 0x00000000000492ca */ /* 0x000fe200000e0000 */
[----:B------:R-:W-:Y:S01]  /*5c00*/  @!UP0 UIADD3 UR17, UPT, UPT, UR21, 0xe8, URZ ;  /* 0x000000e815118890 */ /* 0x000fe2000fffe0ff */
[----:B------:R-:W-:Y:S01]  /*5c10*/  SEL R0, RZ, 0x1, P0 ;  /* 0x00000001ff007807 */ /* 0x000fe20000000000 */
[----:B------:R-:W-:Y:S01]  /*5c20*/  @!UP0 UIADD3 UR10, UPT, UPT, UR42, 0x70, URZ ;  /* 0x000000702a0a8890 */ /* 0x000fe2000fffe0ff */
[----:B------:R-:W-:Y:S01]  /*5c30*/  LOP3.LUT R11, R11, 0x1, RZ, 0x3c, !PT ;  /* 0x000000010b0b7812 */ /* 0x000fe200078e3cff */
[----:B------:R-:W-:Y:S01]  /*5c40*/  @!UP0 UIADD3 UR8, UPT, UPT, UR21, 0x3a00, URZ ;  /* 0x00003a0015088890 */ /* 0x000fe2000fffe0ff */
[----:B------:R-:W-:Y:S01]  /*5c50*/  IMAD.U32 R4, RZ, RZ, UR5 ;  /* 0x00000005ff047e24 */ /* 0x000fe2000f8e00ff */
[----:B------:R-:W-:Y:S01]  /*5c60*/  VOTEU.ALL UP0, P1 ;  /* 0x0000000000ff7886 */ /* 0x000fe20000800000 */
[----:B------:R-:W-:Y:S01]  /*5c70*/  UMOV UR19, UR43 ;  /* 0x0000002b00137c82 */ /* 0x000fe20008000000 */
[----:B------:R-:W-:Y:S01]  /*5c80*/  UMOV UR20, UR36 ;  /* 0x0000002400147c82 */ /* 0x000fe20008000000 */
[----:B------:R-:W-:Y:S01]  /*5c90*/  UMOV UR11, UR43 ;  /* 0x0000002b000b7c82 */ /* 0x000fe20008000000 */
[----:B------:R-:W-:Y:S01]  /*5ca0*/  UMOV UR12, UR36 ;  /* 0x00000024000c7c82 */ /* 0x000fe20008000000 */
[----:B------:R-:W-:Y:S01]  /*5cb0*/  UMOV UR9, UR17 ;  /* 0x0000001100097c82 */ /* 0x000fe20008000000 */
[----:B------:R-:W-:Y:S01]  /*5cc0*/  IMAD.U32 R5, RZ, RZ, UR4 ;  /* 0x00000004ff057e24 */ /* 0x000fe2000f8e00ff */
[----:B------:R-:W-:Y:S01]  /*5cd0*/  @!P1 R2UR UR4, R4 ;  /* 0x00000000040492ca */ /* 0x000fe200000e0000 */
[----:B------:R-:W-:Y:S01]  /*5ce0*/  UIADD3 UR30, UPT, UPT, UR13, UR24, URZ ;  /* 0x000000180d1e7290 */ /* 0x000fe2000fffe0ff */
[----:B------:R-:W-:Y:S01]  /*5cf0*/  LOP3.LUT R9, R9, R0, RZ, 0x3c, !PT ;  /* 0x0000000009097212 */ /* 0x000fe200078e3cff */
[----:B------:R-:W-:Y:S01]  /*5d00*/  UMOV UR36, UR29 ;  /* 0x0000001d00247c82 */ /* 0x000fe20008000000 */
[----:B------:R-:W-:Y:S02]  /*5d10*/  @!P1 R2UR UR5, R5 ;  /* 0x00000000050592ca */ /* 0x000fe400000e0000 */
[----:B------:R-:W-:Y:S11]  /*5d20*/  SEL R10, R10, RZ, P0 ;  /* 0x000000ff0a0a7207 */ /* 0x000ff60000000000 */
[----:B------:R2:W-:Y:S01]  /*5d30*/  @!UP0 UTMALDG.3D [UR16], [UR4], desc[UR6] ;  /* 0x00000610040085b4 */ /* 0x0005e20008011000 */
[----:B------:R-:W-:Y:S05]  /*5d40*/  VOTEU.ALL UP0, P1 ;  /* 0x0000000000ff7886 */ /* 0x000fea0000800000 */
[----:B------:R2:W-:Y:S01]  /*5d50*/  @!UP0 UTMALDG.3D [UR8], [UR4], desc[UR6] ;  /* 0x00000608040085b4 */ /* 0x0005e20008011000 */
[----:B------:R2:W-:Y:S01]  /*5d60*/  @!P1 SYNCS.ARRIVE.TRANS64.RED.A0TR RZ, [UR21+0xe8], R3 ;  /* 0x0000e803ffff99a7 */ /* 0x0005e20008300415 */
[----:B------:R-:W-:Y:S01]  /*5d70*/  SYNCS.ARRIVE.TRANS64.RED.A1T0 RZ, [UR52], RZ ;  /* 0x000000ffffff79a7 */ /* 0x000fe20008100434 */
[----:B------:R-:W-:Y:S05]  /*5d80*/  BRA.U UP2, `(.L_x_106) ;  /* 0xffffffed02e47547 */ /* 0x000fea000b83ffff */
[----:B------:R-:W-:-:S04]  /*5d90*/  SHF.L.U32 R2, R11, 0x1f, RZ ;  /* 0x0000001f0b027819 */ /* 0x000fc800000006ff */
[----:B------:R-:W3:Y:S02]  /*5da0*/  SYNCS.PHASECHK.TRANS64.TRYWAIT P0, [UR21+0xf0], R2 ;  /* 0x0000f002ff0075a7 */ /* 0x000ee40008001115 */
[----:B---3--:R-:W-:Y:S05]  /*5db0*/  @!P0 BRA `(.L_x_107) ;  /* 0x00000044003c8947 */ /* 0x008fea0003800000 */
.L_x_218:
[----:B------:R-:W4:Y:S02]  /*5dc0*/  SYNCS.PHASECHK.TRANS64.TRYWAIT P0, [UR21+0xf8], R2 ;  /* 0x0000f802ff0075a7 */ /* 0x000f240008001115 */
[----:B----4-:R-:W-:Y:S05]  /*5dd0*/  @!P0 BRA `(.L_x_108) ;  /* 0x00000044004c8947 */ /* 0x010fea0003800000 */
.L_x_220:
[----:B------:R-:W4:Y:S02]  /*5de0*/  SYNCS.PHASECHK.TRANS64.TRYWAIT P0, [UR21+0x100], R2 ;  /* 0x00010002ff0075a7 */ /* 0x000f240008001115 */
[----:B----4-:R-:W-:Y:S05]  /*5df0*/  @!P0 BRA `(.L_x_109) ;  /* 0x00000044005c8947 */ /* 0x010fea0003800000 */
.L_x_222:
[----:B---3--:R-:W-:-:S07]  /*5e00*/  MOV R0, UR21 ;  /* 0x0000001500007c02 */ /* 0x008fce0008000f00 */
.L_x_110:
[----:B---3--:R-:W-:-:S04]  /*5e10*/  SHF.L.U32 R2, R11, 0x1f, RZ ;  /* 0x0000001f0b027819 */ /* 0x008fc800000006ff */
[----:B------:R3:W4:Y:S03]  /*5e20*/  SYNCS.PHASECHK.TRANS64.TRYWAIT P0, [R0+URZ+0x108], R2 ;  /* 0x00010802000075a7 */ /* 0x00072600080011ff */
[----:B----4-:R-:W-:Y:S05]  /*5e30*/  @!P0 NANOSLEEP.SYNCS 0x989680 ;  /* 0x009896800000895d */ /* 0x010fea0003900000 */
[----:B------:R-:W4:Y:S02]  /*5e40*/  @!P0 SYNCS.PHASECHK.TRANS64 P0, [R0+URZ+0x108], R2 ;  /* 0x00010802000085a7 */ /* 0x000f2400080010ff */
[----:B-12-4-:R-:W-:Y:S05]  /*5e50*/  @P0 EXIT ;  /* 0x000000000000094d */ /* 0x016fea0003800000 */
[----:B------:R-:W-:Y:S05]  /*5e60*/  BRA `(.L_x_110) ;  /* 0xfffffffc00e87947 */ /* 0x000fea000383ffff */
.L_x_95:
[----:B------:R-:W-:-:S06]  /*5e70*/  UISETP.GE.AND UP0, UPT, UR18, 0x4, UPT ;  /* 0x000000041200788c */ /* 0x000fcc000bf06270 */
[----:B------:R-:W-:-:S13]  /*5e80*/  PLOP3.LUT P0, PT, PT, PT, UP0, 0x80, 0x8 ;  /* 0x000000000008781c */ /* 0x000fda0003f0f008 */
[----:B-1----:R-:W-:Y:S05]  /*5e90*/  @!P0 EXIT ;  /* 0x000000000000894d */ /* 0x002fea0003800000 */
[----:B------:R-:W-:Y:S01]  /*5ea0*/  BAR.SYNC.DEFER_BLOCKING 0x6, 0xa0 ;  /* 0x0182800000007b1d */ /* 0x000fe20000010000 */
[C---:B------:R-:W-:Y:S01]  /*5eb0*/  IMAD.SHL.U32 R45, R60.reuse, 0x10, RZ ;  /* 0x000000103c2d7824 */ /* 0x040fe200078e00ff */
[C---:B------:R-:W-:Y:S01]  /*5ec0*/  SHF.L.U32 R3, R47.reuse, 0x15, RZ ;  /* 0x000000152f037819 */ /* 0x040fe200000006ff */
[C---:B------:R-:W-:Y:S02]  /*5ed0*/  IMAD.U32 R23, R60.reuse, 0x10000, RZ ;  /* 0x000100003c177824 */ /* 0x040fe400078e00ff */
[----:B------:R-:W-:Y:S02]  /*5ee0*/  HFMA2 R59, -RZ, RZ, 0, 5.9604644775390625e-08 ;  /* 0x00000001ff3b7431 */ /* 0x000fe400000001ff */
[----:B------:R-:W-:Y:S01]  /*5ef0*/  IMAD.SHL.U32 R2, R60, 0x2, RZ ;  /* 0x000000023c027824 */ /* 0x000fe200078e00ff */
[----:B------:R-:W-:Y:S01]  /*5f00*/  UMOV UR43, 0x400 ;  /* 0x00000400002b7882 */ /* 0x000fe20000000000 */
[----:B------:R-:W1:Y:S01]  /*5f10*/  LDCU.64 UR4, c[0x0][0x890] ;  /* 0x00011200ff0477ac */ /* 0x000e620008000a00 */
[----:B------:R-:W2:Y:S01]  /*5f20*/  LDC.64 R42, c[0x0][0x8b0] ;  /* 0x00022c00ff2a7b82 */ /* 0x000ea20000000a00 */
[----:B------:R-:W-:Y:S01]  /*5f30*/  IMAD.SHL.U32 R6, R47, 0x200, RZ ;  /* 0x000002002f067824 */ /* 0x000fe200078e00ff */
[C---:B------:R-:W-:Y:S01]  /*5f40*/  LOP3.LUT R7, R45.reuse, 0x40, RZ, 0xc0, !PT ;  /* 0x000000402d077812 */ /* 0x040fe200078ec0ff */
[----:B------:R-:W-:Y:S01]  /*5f50*/  ULEA UR43, UR47, UR43, 0x18 ;  /* 0x0000002b2f2b7291 */ /* 0x000fe2000f8ec0ff */
[----:B------:R-:W-:Y:S01]  /*5f60*/  LOP3.LUT R44, R45, 0x5b0, RZ, 0xc0, !PT ;  /* 0x000005b02d2c7812 */ /* 0x000fe200078ec0ff */
[----:B------:R-:W-:Y:S01]  /*5f70*/  IMAD.MOV.U32 R22, RZ, RZ, RZ ;  /* 0x000000ffff167224 */ /* 0x000fe200078e00ff */
[----:B------:R-:W-:Y:S01]  /*5f80*/  LOP3.LUT R3, R3, 0x200000, RZ, 0xc0, !PT ;  /* 0x0020000003037812 */ /* 0x000fe200078ec0ff */
[----:B------:R-:W-:Y:S01]  /*5f90*/  IMAD.MOV.U32 R58, RZ, RZ, RZ ;  /* 0x000000ffff3a7224 */ /* 0x000fe200078e00ff */
[----:B------:R-:W3:Y:S01]  /*5fa0*/  LDC.64 R40, c[0x0][0x8a8] ;  /* 0x00022a00ff287b82 */ /* 0x000ee20000000a00 */
[----:B------:R-:W-:Y:S01]  /*5fb0*/  LOP3.LUT R2, R7, 0x8, R2, 0xf8, !PT ;  /* 0x0000000807027812 */ /* 0x000fe200078ef802 */
[----:B------:R-:W-:Y:S01]  /*5fc0*/  IMAD.MOV.U32 R55, RZ, RZ, RZ ;  /* 0x000000ffff377224 */ /* 0x000fe200078e00ff */
[----:B------:R-:W-:Y:S01]  /*5fd0*/  LOP3.LUT R44, R44, 0x200, R6, 0xf8, !PT ;  /* 0x000002002c2c7812 */ /* 0x000fe200078ef806 */
[----:B------:R-:W4:Y:S01]  /*5fe0*/  LDCU UR60, c[0x0][0x370] ;  /* 0x00006e00ff3c77ac */ /* 0x000f220008000800 */
[----:B------:R-:W-:-:S02]  /*5ff0*/  LOP3.LUT R23, R3, 0x400000, R23, 0xf8, !PT ;  /* 0x0040000003177812 */ /* 0x000fc400078ef817 */
[----:B------:R-:W-:Y:S01]  /*6000*/  LOP3.LUT P0, RZ, R45, 0x40, RZ, 0xc0, !PT ;  /* 0x000000402dff7812 */ /* 0x000fe2000780c0ff */
[----:B------:R-:W4:Y:S01]  /*6010*/  LDS R0, [UR43+0x1d0] ;  /* 0x0001d02bff007984 */ /* 0x000f220008000800 */
[----:B-1----:R-:W-:Y:S01]  /*6020*/  IMAD.U32 R49, RZ, RZ, UR4 ;  /* 0x00000004ff317e24 */ /* 0x002fe2000f8e00ff */
[----:B------:R-:W-:Y:S01]  /*6030*/  UIADD3 UR4, UPT, UPT, UR43, 0x200, URZ ;  /* 0x000002002b047890 */ /* 0x000fe2000fffe0ff */
[----:B------:R-:W-:Y:S01]  /*6040*/  LOP3.LUT R44, R44, R2, RZ, 0xfc, !PT ;  /* 0x000000022c2c7212 */ /* 0x000fe200078efcff */
[----:B------:R-:W-:Y:S01]  /*6050*/  IMAD.U32 R48, RZ, RZ, UR5 ;  /* 0x00000005ff307e24 */ /* 0x000fe2000f8e00ff */
[----:B------:R-:W-:Y:S01]  /*6060*/  P2R R2, PR, RZ, 0x1 ;  /* 0x00000001ff027803 */ /* 0x000fe20000000000 */
[----:B------:R-:W1:Y:S01]  /*6070*/  LDCU UR42, c[0x0][0xb0c] ;  /* 0x00016180ff2a77ac */ /* 0x000e620008000800 */
[----:B------:R-:W-:Y:S01]  /*6080*/  LOP3.LUT R60, R60, 0x60, RZ, 0xc0, !PT ;  /* 0x000000603c3c7812 */ /* 0x000fe200078ec0ff */
[----:B------:R-:W-:Y:S01]  /*6090*/  IMAD.U32 R52, RZ, RZ, UR4 ;  /* 0x00000004ff347e24 */ /* 0x000fe2000f8e00ff */
[----:B------:R-:W-:Y:S01]  /*60a0*/  MOV R57, RZ ;  /* 0x000000ff00397202 */ /* 0x000fe20000000f00 */
[----:B------:R-:W1:Y:S01]  /*60b0*/  LDCU UR39, c[0x0][0xb30] ;  /* 0x00016600ff2777ac */ /* 0x000e620008000800 */
[----:B------:R-:W1:Y:S01]  /*60c0*/  LDCU.64 UR54, c[0x0][0x888] ;  /* 0x00011100ff3677ac */ /* 0x000e620008000a00 */
[----:B------:R-:W1:Y:S01]  /*60d0*/  LDCU.64 UR40, c[0x0][0xb28] ;  /* 0x00016500ff2877ac */ /* 0x000e620008000a00 */
[----:B------:R-:W1:Y:S01]  /*60e0*/  LDCU.128 UR56, c[0x0][0xb10] ;  /* 0x00016200ff3877ac */ /* 0x000e620008000c00 */
[----:B------:R-:W1:Y:S01]  /*60f0*/  LDCU UR53, c[0x0][0x374] ;  /* 0x00006e80ff3577ac */ /* 0x000e620008000800 */
[----:B------:R-:W-:Y:S01]  /*6100*/  UMOV UR52, URZ ;  /* 0x000000ff00347c82 */ /* 0x000fe20008000000 */
[----:B------:R-:W-:Y:S01]  /*6110*/  UMOV UR46, URZ ;  /* 0x000000ff002e7c82 */ /* 0x000fe20008000000 */
[----:B-1234-:R-:W-:-:S07]  /*6120*/  IMAD.IADD R23, R0, 0x1, R23 ;  /* 0x0000000100177824 */ /* 0x01efce00078e0217 */
.L_x_154:
[----:B------:R-:W-:Y:S02]  /*6130*/  LEA R3, R55, UR43, 0x3 ;  /* 0x0000002b37037c11 */ /* 0x000fe4000f8e18ff */
[----:B------:R-:W-:Y:S02]  /*6140*/  SHF.L.U32 R0, R57, 0x1f, RZ ;  /* 0x0000001f39007819 */ /* 0x000fe400000006ff */
[----:B-1----:R-:W-:Y:S02]  /*6150*/  LEA R4, R55, UR43, 0x4 ;  /* 0x0000002b37047c11 */ /* 0x002fe4000f8e20ff */
[----:B------:R-:W1:Y:S02]  /*6160*/  SYNCS.PHASECHK.TRANS64.TRYWAIT P0, [R3+URZ+0x120], R0 ;  /* 0x00012000030075a7 */ /* 0x000e6400080011ff */
[----:B-1----:R-:W-:Y:S05]  /*6170*/  @!P0 BRA `(.L_x_111) ;  /* 0x0000004000948947 */ /* 0x002fea0003800000 */
.L_x_223:
        /* <DEDUP_REMOVED lines=8> */
[----:B--2---:R-:W-:Y:S11]  /*6200*/  LOP3.LUT P0, RZ, R6, 0x1, RZ, 0xc0, !PT ;  /* 0x0000000106ff7812 */ /* 0x004ff6000780c0ff */
[----:B------:R-:W-:Y:S02]  /*6210*/  @!UPT UIADD3 URZ, UPT, UPT, URZ, URZ, URZ ;  /* 0x000000fffffff290 */ /* 0x000fe4000fffe0ff */
[----:B---3--:R-:W-:Y:S01]  /*6220*/  VOTEU.ANY UP1, P0 ;  /* 0x0000000000ff7886 */ /* 0x008fe20000020100 */
[----:B------:R-:W-:Y:S01]  /*6230*/  PLOP3.LUT P0, PT, PT, PT, UP1, 0x80, 0x8 ;  /* 0x000000000008781c */ /* 0x000fe20003f0f018 */
[----:B------:R-:W-:Y:S11]  /*6240*/  UP2UR UR62, UPR, URZ, 0x2 ;  /* 0x00000002ff3e7883 */ /* 0x000ff60008000000 */
[----:B------:R-:W-:Y:S01]  /*6250*/  @!UPT UIADD3 URZ, UPT, UPT, URZ, URZ, URZ ;  /* 0x000000fffffff290 */ /* 0x000fe2000fffe0ff */
[----:B-1----:R-:W-:Y:S02]  /*6260*/  @P0 SHF.R.U32.HI R0, RZ, 0x10, R5 ;  /* 0x00000010ff000819 */ /* 0x002fe40000011605 */
        /* <DEDUP_REMOVED lines=12> */
[----:B------:R-:W2:Y:S01]  /*6330*/  LDCU UR12, c[0x0][0xb20] ;  /* 0x00016400ff0c77ac */ /* 0x000ea20008000800 */
[----:B------:R-:W-:Y:S02]  /*6340*/  UIMAD.WIDE.U32 UR4, UR53, UR59, URZ ;  /* 0x0000003b350472a5 */ /* 0x000fe4000f8e00ff */
[----:B------:R-:W-:Y:S02]  /*6350*/  UIMAD.WIDE.U32 UR6, UR60, UR56, URZ ;  /* 0x000000383c0672a5 */ /* 0x000fe4000f8e00ff */
[----:B------:R-:W-:Y:S02]  /*6360*/  UISETP.NE.AND UP0, UPT, UR58, 0x1, UPT ;  /* 0x000000013a00788c */ /* 0x000fe4000bf05270 */
[----:B------:R-:W-:Y:S02]  /*6370*/  UIMAD.WIDE.U32 UR8, UR37, UR59, URZ ;  /* 0x0000003b250872a5 */ /* 0x000fe4000f8e00ff */
[----:B------:R-:W-:Y:S02]  /*6380*/  UIMAD.WIDE.U32 UR10, UR38, UR56, URZ ;  /* 0x00000038260a72a5 */ /* 0x000fe4000f8e00ff */
[----:B------:R-:W-:Y:S02]  /*6390*/  UISETP.NE.AND UP1, UPT, UR42, 0x1, UPT ;  /* 0x000000012a00788c */ /* 0x000fe4000bf25270 */
[----:B------:R-:W-:Y:S01]  /*63a0*/  UISETP.NE.AND UP2, UPT, UR45, 0x1, UPT ;  /* 0x000000012d00788c */ /* 0x000fe2000bf45270 */
[----:B------:R-:W-:Y:S02]  /*63b0*/  UMOV UR4, UR5 ;  /* 0x0000000500047c82 */ /* 0x000fe40008000000 */
[----:B--2---:R-:W-:Y:S03]  /*63c0*/  USHF.R.U32.HI UR5, URZ, UR12, UR4 ;  /* 0x0000000cff057299 */ /* 0x004fe60008011604 */
[----:B------:R-:W-:Y:S02]  /*63d0*/  UMOV UR4, UR7 ;  /* 0x0000000700047c82 */ /* 0x000fe40008000000 */
[----:B------:R-:W-:Y:S02]  /*63e0*/  USHF.R.U32.HI UR7, URZ, UR57, UR4 ;  /* 0x00000039ff077299 */ /* 0x000fe40008011604 */
[----:B------:R-:W-:Y:S02]  /*63f0*/  USEL UR4, UR53, UR5, !UP0 ;  /* 0x0000000535047287 */ /* 0x000fe4000c000000 */
[----:B------:R-:W-:Y:S01]  /*6400*/  USEL UR7, UR60, UR7, !UP1 ;  /* 0x000000073c077287 */ /* 0x000fe2000c800000 */
[----:B------:R-:W-:Y:S01]  /*6410*/  UMOV UR5, UR9 ;  /* 0x0000000900057c82 */ /* 0x000fe20008000000 */
[----:B------:R-:W-:Y:S02]  /*6420*/  UIMAD.WIDE.U32 UR8, UR4, UR40, URZ ;  /* 0x00000028040872a5 */ /* 0x000fe4000f8e00ff */
[----:B------:R-:W-:Y:S03]  /*6430*/  USHF.R.U32.HI UR6, URZ, UR12, UR5 ;  /* 0x0000000cff067299 */ /* 0x000fe60008011605 */
[----:B------:R-:W-:Y:S01]  /*6440*/  UMOV UR5, UR11 ;  /* 0x0000000b00057c82 */ /* 0x000fe20008000000 */
[----:B------:R-:W-:Y:S02]  /*6450*/  UIMAD.WIDE.U32 UR10, UR7, UR40, URZ ;  /* 0x00000028070a72a5 */ /* 0x000fe4000f8e00ff */
[----:B------:R-:W-:Y:S02]  /*6460*/  USHF.R.U32.HI UR12, URZ, UR57, UR5 ;  /* 0x00000039ff0c7299 */ /* 0x000fe40008011605 */
[----:B------:R-:W-:Y:S01]  /*6470*/  USEL UR6, UR37, UR6, !UP0 ;  /* 0x0000000625067287 */ /* 0x000fe2000c000000 */
[----:B------:R-:W-:Y:S02]  /*6480*/  UMOV UR5, UR9 ;  /* 0x0000000900057c82 */ /* 0x000fe40008000000 */
[----:B------:R-:W-:Y:S01]  /*6490*/  UMOV UR10, UR11 ;  /* 0x0000000b000a7c82 */ /* 0x000fe20008000000 */
[----:B------:R-:W-:Y:S02]  /*64a0*/  @UP2 USHF.R.U32.HI UR4, URZ, UR41, UR5 ;  /* 0x00000029ff042299 */ /* 0x000fe40008011605 */
[----:B------:R-:W-:Y:S02]  /*64b0*/  @UP2 USHF.R.U32.HI UR7, URZ, UR41, UR10 ;  /* 0x00000029ff072299 */ /* 0x000fe4000801160a */
[----:B------:R-:W-:Y:S02]  /*64c0*/  UIMAD UR4, UR45, UR4, URZ ;  /* 0x000000042d0472a4 */ /* 0x000fe4000f8e02ff */
[----:B------:R-:W-:Y:S02]  /*64d0*/  UIMAD.WIDE.U32 UR10, UR6, UR40, URZ ;  /* 0x00000028060a72a5 */ /* 0x000fe4000f8e00ff */
[----:B------:R-:W-:Y:S02]  /*64e0*/  USEL UR5, UR38, UR12, !UP1 ;  /* 0x0000000c26057287 */ /* 0x000fe4000c800000 */
[----:B------:R-:W-:Y:S02]  /*64f0*/  UIMAD UR8, UR45, UR7, URZ ;  /* 0x000000072d0872a4 */ /* 0x000fe4000f8e02ff */
[----:B------:R-:W-:Y:S03]  /*6500*/  UISETP.GE.AND UP0, UPT, UR6, UR4, UPT ;  /* 0x000000040600728c */ /* 0x000fe6000bf06270 */
[----:B------:R-:W-:Y:S01]  /*6510*/  UMOV UR4, UR11 ;  /* 0x0000000b00047c82 */ /* 0x000fe20008000000 */
[----:B------:R-:W-:Y:S02]  /*6520*/  UISETP.GE.OR UP0, UPT, UR5, UR8, UP0 ;  /* 0x000000080500728c */ /* 0x000fe40008706670 */
[----:B------:R-:W-:Y:S02]  /*6530*/  USHF.R.U32.HI UR4, URZ, UR41, UR4 ;  /* 0x00000029ff047299 */ /* 0x000fe40008011604 */
[----:B------:R-:W-:Y:S02]  /*6540*/  UIMAD.WIDE.U32 UR8, UR5, UR40, URZ ;  /* 0x00000028050872a5 */ /* 0x000fe4000f8e00ff */
[----:B------:R-:W-:Y:S02]  /*6550*/  USEL UR11, UR6, UR4, !UP2 ;  /* 0x00000004060b7287 */ /* 0x000fe4000d000000 */
[----:B------:R-:W-:Y:S02]  /*6560*/  UIADD3 UR8, UPT, UPT, -UR5, URZ, URZ ;  /* 0x000000ff05087290 */ /* 0x000fe4000fffe1ff */
[----:B------:R-:W-:Y:S01]  /*6570*/  UIADD3 UR10, UPT, UPT, -UR11, URZ, URZ ;  /* 0x000000ff0b0a7290 */ /* 0x000fe2000fffe1ff */
[----:B------:R-:W-:Y:S01]  /*6580*/  @!UP0 UMOV UR4, UR9 ;  /* 0x0000000900048c82 */ /* 0x000fe20008000000 */
[----:B------:R-:W-:Y:S02]  /*6590*/  UIADD3 UR9, UPT, UPT, -UR6, URZ, URZ ;  /* 0x000000ff06097290 */ /* 0x000fe4000fffe1ff */
[----:B------:R-:W-:Y:S02]  /*65a0*/  @!UP0 USHF.R.U32.HI UR4, URZ, UR41, UR4 ;  /* 0x00000029ff048299 */ /* 0x000fe40008011604 */
[----:B------:R-:W-:Y:S02]  /*65b0*/  UIMAD UR10, UR45, UR10, UR6 ;  /* 0x0000000a2d0a72a4 */ /* 0x000fe4000f8e0206 */
[----:B------:R-:W-:Y:S04]  /*65c0*/  @!UP0 USEL UR4, UR5, UR4, !UP2 ;  /* 0x0000000405048287 */ /* 0x000fe8000d000000 */
[----:B------:R-:W-:Y:S02]  /*65d0*/  @!UP0 UIMAD UR10, UR7, UR10, UR4 ;  /* 0x0000000a070a82a4 */ /* 0x000fe4000f8e0204 */
[----:B------:R-:W-:Y:S02]  /*65e0*/  @!UP0 UIADD3 UR11, UPT, UPT, UR11, -UR4, URZ ;  /* 0x800000040b0b8290 */ /* 0x000fe4000fffe0ff */
[----:B------:R-:W-:Y:S02]  /*65f0*/  UIMAD UR7, UR42, UR8, UR38 ;  /* 0x000000082a0772a4 */ /* 0x000fe4000f8e0226 */
[----:B------:R-:W-:Y:S02]  /*6600*/  @!UP0 UIMAD UR6, UR11, UR45, UR5 ;  /* 0x0000002d0b0682a4 */ /* 0x000fe4000f8e0205 */
[----:B------:R-:W-:Y:S01]  /*6610*/  UIMAD UR4, UR58, UR9, UR37 ;  /* 0x000000093a0472a4 */ /* 0x000fe2000f8e0225 */
[----:B------:R-:W-:Y:S02]  /*6620*/  @!UP0 UMOV UR5, UR10 ;  /* 0x0000000a00058c82 */ /* 0x000fe40008000000 */
[----:B------:R-:W-:Y:S02]  /*6630*/  UIMAD UR38, UR5, UR42, UR7 ;  /* 0x0000002a052672a4 */ /* 0x000fe4000f8e0207 */
[----:B------:R-:W-:Y:S11]  /*6640*/  UIMAD UR37, UR6, UR58, UR4 ;  /* 0x0000003a062572a4 */ /* 0x000ff6000f8e0204 */
[----:B------:R-:W-:Y:S01]  /*6650*/  @!UPT UIADD3 URZ, UPT, UPT, URZ, URZ, URZ ;  /* 0x000000fffffff290 */ /* 0x000fe2000fffe0ff */
.L_x_112:
[----:B------:R-:W-:Y:S01]  /*6660*/  UISETP.NE.AND UP0, UPT, UR39, 0x1, UPT ;  /* 0x000000012700788c */ /* 0x000fe2000bf05270 */
[----:B------:R-:W-:Y:S01]  /*6670*/  LOP3.LUT P0, RZ, R52, 0x90, RZ, 0xc0, !PT ;  /* 0x0000009034ff7812 */ /* 0x000fe2000780c0ff */
[----:B------:R-:W-:Y:S01]  /*6680*/  USHF.L.U32 UR50, UR31, 0x6, URZ ;  /* 0x000000061f327899 */ /* 0x000fe200080006ff */
[----:B------:R-:W-:Y:S01]  /*6690*/  BSSY.RECONVERGENT B6, `(.L_x_113) ;  /* 0x0000034000067945 */ /* 0x000fe20003800200 */
[----:B------:R-:W-:Y:S01]  /*66a0*/  USHF.L.U32 UR49, UR30, 0x7, URZ ;  /* 0x000000071e317899 */ /* 0x000fe200080006ff */
[----:B------:R-:W-:Y:S06]  /*66b0*/  IADD3 R55, PT, PT, R55, 0x1, RZ ;  /* 0x0000000137377810 */ /* 0x000fec0007ffe0ff */
[----:B------:R-:W2:Y:S01]  /*66c0*/  @!UP0 LDCU.128 UR12, c[0x0][0xb10] ;  /* 0x00016200ff0c87ac */ /* 0x000ea20008000c00 */
[----:B------:R-:W3:Y:S01]  /*66d0*/  @!UP0 LDCU UR5, c[0x0][0xb0c] ;  /* 0x00016180ff0587ac */ /* 0x000ee20008000800 */
[----:B------:R-:W4:Y:S01]  /*66e0*/  @!UP0 LDCU UR10, c[0x0][0xb20] ;  /* 0x00016400ff0a87ac */ /* 0x000f220008000800 */
[----:B--2---:R-:W-:Y:S02]  /*66f0*/  UIMAD.WIDE.U32 UR8, UR38, UR12, URZ ;  /* 0x0000000c260872a5 */ /* 0x004fe4000f8e00ff */
[----:B------:R-:W-:Y:S02]  /*6700*/  UIMAD.WIDE.U32 UR6, UR37, UR15, URZ ;  /* 0x0000000f250672a5 */ /* 0x000fe4000f8e00ff */
[----:B------:R-:W-:Y:S03]  /*6710*/  @!UP0 UISETP.NE.AND UP1, UPT, UR14, 0x1, UPT ;  /* 0x000000010e00888c */ /* 0x000fe6000bf25270 */
[----:B------:R-:W-:Y:S01]  /*6720*/  @!UP0 UMOV UR4, UR9 ;  /* 0x0000000900048c82 */ /* 0x000fe20008000000 */
[----:B---3--:R-:W-:Y:S02]  /*6730*/  @!UP0 UISETP.NE.AND UP2, UPT, UR5, 0x1, UPT ;  /* 0x000000010500888c */ /* 0x008fe4000bf45270 */
[----:B------:R-:W-:Y:S01]  /*6740*/  @!UP0 USHF.R.U32.HI UR4, URZ, UR13, UR4 ;  /* 0x0000000dff048299 */ /* 0x000fe20008011604 */
[----:B------:R-:W-:Y:S02]  /*6750*/  @!UP0 UMOV UR6, UR7 ;  /* 0x0000000700068c82 */ /* 0x000fe40008000000 */
[----:B----4-:R-:W-:Y:S02]  /*6760*/  @!UP0 USHF.R.U32.HI UR6, URZ, UR10, UR6 ;  /* 0x0000000aff068299 */ /* 0x010fe40008011606 */
[----:B------:R-:W-:Y:S02]  /*6770*/  @!UP0 USEL UR7, UR38, UR4, !UP2 ;  /* 0x0000000426078287 */ /* 0x000fe4000d000000 */
[----:B------:R-:W-:Y:S04]  /*6780*/  @!UP0 USEL UR6, UR37, UR6, !UP1 ;  /* 0x0000000625068287 */ /* 0x000fe8000c800000 */
[----:B------:R-:W-:Y:S02]  /*6790*/  @!UP0 UIADD3 UR4, UPT, UPT, -UR7, UR6, URZ ;  /* 0x0000000607048290 */ /* 0x000fe4000fffe1ff */
[----:B------:R-:W-:Y:S02]  /*67a0*/  @!UP0 UIADD3 UR6, UPT, UPT, UR7, -UR6, URZ ;  /* 0x8000000607068290 */ /* 0x000fe4000fffe0ff */
[----:B------:R-:W-:Y:S02]  /*67b0*/  @!UP0 UIMAD UR38, UR4, UR5, UR38 ;  /* 0x00000005042682a4 */ /* 0x000fe4000f8e0226 */
[----:B------:R-:W-:Y:S01]  /*67c0*/  @!UP0 UIMAD UR37, UR6, UR14, UR37 ;  /* 0x0000000e062582a4 */ /* 0x000fe2000f8e0225 */
[----:B------:R-:W-:Y:S11]  /*67d0*/  @!P0 BRA `(.L_x_114) ;  /* 0x00000000007c8947 */ /* 0x000ff60003800000 */
[----:B------:R-:W2:Y:S01]  /*67e0*/  LDCU.64 UR8, c[0x4][0x80] ;  /* 0x01001000ff0877ac */ /* 0x000ea20008000a00 */
[----:B------:R-:W-:Y:S01]  /*67f0*/  MOV R2, 0x0 ;  /* 0x0000000000027802 */ /* 0x000fe20000000f00 */
[----:B------:R-:W-:Y:S02]  /*6800*/  HFMA2 R12, -RZ, RZ, 0, 5.9604644775390625e-08 ;  /* 0x00000001ff0c7431 */ /* 0x000fe400000001ff */
[----:B------:R-:W-:Y:S01]  /*6810*/  IMAD.MOV.U32 R8, RZ, RZ, 0x70 ;  /* 0x00000070ff087424 */ /* 0x000fe200078e00ff */
[----:B------:R3:W4:Y:S01]  /*6820*/  LDC.64 R14, c[0x4][R2] ;  /* 0x01000000020e7b82 */ /* 0x0007220000000a00 */
[----:B------:R-:W1:Y:S01]  /*6830*/  LDCU.64 UR6, c[0x4][0x88] ;  /* 0x01001100ff0677ac */ /* 0x000e620008000a00 */
[----:B------:R-:W-:Y:S01]  /*6840*/  IMAD.MOV.U32 R13, RZ, RZ, RZ ;  /* 0x000000ffff0d7224 */ /* 0x000fe200078e00ff */
[----:B------:R-:W1:Y:S01]  /*6850*/  LDCU.64 UR4, c[0x4][0x8] ;  /* 0x01000100ff0477ac */ /* 0x000e620008000a00 */
[----:B--2---:R-:W-:Y:S01]  /*6860*/  MOV R5, UR9 ;  /* 0x0000000900057c02 */ /* 0x004fe20008000f00 */
[----:B------:R-:W-:Y:S01]  /*6870*/  IMAD.U32 R4, RZ, RZ, UR8 ;  /* 0x00000008ff047e24 */ /* 0x000fe2000f8e00ff */
[----:B-1----:R-:W-:Y:S01]  /*6880*/  MOV R7, UR7 ;  /* 0x0000000700077c02 */ /* 0x002fe20008000f00 */
[----:B------:R-:W-:Y:S01]  /*6890*/  IMAD.U32 R6, RZ, RZ, UR6 ;  /* 0x00000006ff067e24 */ /* 0x000fe2000f8e00ff */
[----:B------:R-:W-:Y:S01]  /*68a0*/  MOV R11, UR5 ;  /* 0x00000005000b7c02 */ /* 0x000fe20008000f00 */
[----:B------:R-:W-:Y:S02]  /*68b0*/  IMAD.U32 R10, RZ, RZ, UR4 ;  /* 0x00000004ff0a7e24 */ /* 0x000fe4000f8e00ff */
[----:B------:R-:W-:Y:S07]  /*68c0*/  LEPC R20, `(.L_x_115) ;  /* 0x000000001014794e */ /* 0x000fee0000000000 */
[----:B---345:R-:W-:Y:S05]  /*68d0*/  CALL.ABS.NOINC R14 ;  /* 0x000000000e007343 */ /* 0x038fea0003c00000 */
.L_x_115:
[----:B------:R-:W1:Y:S01]  /*68e0*/  LDCU.64 UR8, c[0x4][0x80] ;  /* 0x01001000ff0877ac */ /* 0x000e620008000a00 */
[----:B------:R-:W2:Y:S01]  /*68f0*/  LDC.64 R2, c[0x4][R2] ;  /* 0x0100000002027b82 */ /* 0x000ea20000000a00 */
[----:B------:R-:W-:Y:S02]  /*6900*/  HFMA2 R12, -RZ, RZ, 0, 5.9604644775390625e-08 ;  /* 0x00000001ff0c7431 */ /* 0x000fe400000001ff */
[----:B------:R-:W-:Y:S02]  /*6910*/  IMAD.MOV.U32 R8, RZ, RZ, 0x70 ;  /* 0x00000070ff087424 */ /* 0x000fe400078e00ff */
[----:B------:R-:W-:Y:S01]  /*6920*/  IMAD.MOV.U32 R13, RZ, RZ, RZ ;  /* 0x000000ffff0d7224 */ /* 0x000fe200078e00ff */
[----:B------:R-:W3:Y:S01]  /*6930*/  LDCU.64 UR6, c[0x4][0x88] ;  /* 0x01001100ff0677ac */ /* 0x000ee20008000a00 */
[----:B------:R-:W4:Y:S01]  /*6940*/  LDCU.64 UR4, c[0x4][0x8] ;  /* 0x01000100ff0477ac */ /* 0x000f220008000a00 */
[----:B-1----:R-:W-:Y:S02]  /*6950*/  MOV R4, UR8 ;  /* 0x0000000800047c02 */ /* 0x002fe40008000f00 */
[----:B------:R-:W-:Y:S02]  /*6960*/  MOV R5, UR9 ;  /* 0x0000000900057c02 */ /* 0x000fe40008000f00 */
[----:B---3--:R-:W-:Y:S01]  /*6970*/  MOV R7, UR7 ;  /* 0x0000000700077c02 */ /* 0x008fe20008000f00 */
[----:B------:R-:W-:Y:S01]  /*6980*/  IMAD.U32 R6, RZ, RZ, UR6 ;  /* 0x00000006ff067e24 */ /* 0x000fe2000f8e00ff */
[----:B----4-:R-:W-:Y:S01]  /*6990*/  MOV R11, UR5 ;  /* 0x00000005000b7c02 */ /* 0x010fe20008000f00 */
[----:B------:R-:W-:Y:S02]  /*69a0*/  IMAD.U32 R10, RZ, RZ, UR4 ;  /* 0x00000004ff0a7e24 */ /* 0x000fe4000f8e00ff */
[----:B------:R-:W-:Y:S07]  /*69b0*/  LEPC R20, `(.L_x_114) ;  /* 0x000000001014794e */ /* 0x000fee0000000000 */
[----:B--2---:R-:W-:Y:S05]  /*69c0*/  CALL.ABS.NOINC R2 ;  /* 0x0000000002007343 */ /* 0x004fea0003c00000 */
.L_x_114:
[----:B------:R-:W-:Y:S05]  /*69d0*/  BSYNC.RECONVERGENT B6 ;  /* 0x0000000000067941 */ /* 0x000fea0003800200 */
.L_x_113:
[----:B------:R-:W-:Y:S02]  /*69e0*/  R2UR UR6, R51 ;  /* 0x00000000330672ca */ /* 0x000fe400000e0000 */
[----:B------:R-:W-:Y:S02]  /*69f0*/  R2UR UR5, R49 ;  /* 0x00000000310572ca */ /* 0x000fe400000e0000 */
[----:B------:R-:W-:Y:S02]  /*6a00*/  R2UR UR4, R48 ;  /* 0x00000000300472ca */ /* 0x000fe400000e0000 */
[----:B------:R-:W-:Y:S02]  /*6a10*/  ISETP.NE.U32.AND P4, PT, R42, RZ, PT ;  /* 0x000000ff2a00720c */ /* 0x000fe40003f85070 */
[----:B------:R-:W-:Y:S02]  /*6a20*/  ISETP.NE.U32.AND P2, PT, RZ, UR54, PT ;  /* 0x00000036ff007c0c */ /* 0x000fe4000bf45070 */
[----:B------:R-:W-:Y:S02]  /*6a30*/  ISETP.NE.AND.EX P4, PT, R43, RZ, PT, P4 ;  /* 0x000000ff2b00720c */ /* 0x000fe40003f85340 */
[----:B------:R-:W-:Y:S01]  /*6a40*/  ISETP.NE.AND.EX P2, PT, RZ, UR55, PT, P2 ;  /* 0x00000037ff007c0c */ /* 0x000fe2000bf45320 */
[----:B------:R-:W-:Y:S02]  /*6a50*/  UISETP.NE.AND UP2, UPT, UR6, URZ, UPT ;  /* 0x000000ff0600728c */ /* 0x000fe4000bf45270 */
[----:B------:R-:W-:Y:S04]  /*6a60*/  UISETP.NE.U32.AND UP0, UPT, UR5, URZ, UPT ;  /* 0x000000ff0500728c */ /* 0x000fe8000bf05070 */
[----:B------:R-:W-:Y:S01]  /*6a70*/  UISETP.NE.AND.EX UP1, UPT, UR4, URZ, UPT, UP0 ;  /* 0x000000ff0400728c */ /* 0x000fe2000bf25300 */
[----:B------:R-:W-:Y:S01]  /*6a80*/  PLOP3.LUT P1, PT, PT, PT, UP2, 0x80, 0x8 ;  /* 0x000000000008781c */ /* 0x000fe20003f2f028 */
[----:B------:R-:W-:Y:S03]  /*6a90*/  UPLOP3.LUT UP0, UPT, UPT, UPT, UPT, 0x40, 0x4 ;  /* 0x000000000004789c */ /* 0x000fe60003f0e870 */
[----:B------:R-:W-:Y:S06]  /*6aa0*/  @UP2 UPLOP3.LUT UP0, UPT, UPT, UPT, UP1, 0x80, 0x8 ;  /* 0x000000000008289c */ /* 0x000fec0003f0f010 */
[----:B------:R-:W-:Y:S01]  /*6ab0*/  PLOP3.LUT P0, PT, PT, PT, UP0, 0x80, 0x8 ;  /* 0x000000000008781c */ /* 0x000fe20003f0f008 */
[----:B------:R-:W-:Y:S01]  /*6ac0*/  @!UPT UIADD3 URZ, UPT, UPT, URZ, URZ, URZ ;  /* 0x000000fffffff290 */ /* 0x000fe2000fffe0ff */
[----:B------:R-:W-:Y:S11]  /*6ad0*/  BRA.U !UP1, `(.L_x_116) ;  /* 0x0000000109407547 */ /* 0x000ff6000b800000 */
[----:B------:R-:W-:Y:S01]  /*6ae0*/  UISETP.NE.U32.AND UP0, UPT, UR54, URZ, UPT ;  /* 0x000000ff3600728c */ /* 0x000fe2000bf05070 */
[----:B------:R-:W-:Y:S01]  /*6af0*/  R2UR UR6, R49 ;  /* 0x00000000310672ca */ /* 0x000fe200000e0000 */
[----:B------:R-:W2:Y:S01]  /*6b00*/  LDCU.64 UR8, c[0x0][0x358] ;  /* 0x00006b00ff0877ac */ /* 0x000ea20008000a00 */
[----:B------:R-:W-:Y:S02]  /*6b10*/  HFMA2 R46, -RZ, RZ, 0, 5.9604644775390625e-08 ;  /* 0x00000001ff2e7431 */ /* 0x000fe400000001ff */
[----:B-1----:R-:W-:Y:S01]  /*6b20*/  IMAD.MOV.U32 R0, RZ, RZ, 0x1 ;  /* 0x00000001ff007424 */ /* 0x002fe200078e00ff */
[----:B------:R-:W-:Y:S06]  /*6b30*/  UISETP.NE.AND.EX UP0, UPT, UR55, URZ, UPT, UP0 ;  /* 0x000000ff3700728c */ /* 0x000fec000bf05300 */
[----:B------:R-:W-:Y:S05]  /*6b40*/  PLOP3.LUT P3, PT, PT, PT, UP0, 0x80, 0x8 ;  /* 0x000000000008781c */ /* 0x000fea0003f6f008 */
[----:B------:R-:W1:Y:S01]  /*6b50*/  @UP0 LDCU.64 UR4, c[0x0][0x888] ;  /* 0x00011100ff0407ac */ /* 0x000e620008000a00 */
[----:B------:R-:W-:Y:S07]  /*6b60*/  @UP0 UIMAD UR6, UR36, UR6, URZ ;  /* 0x00000006240602a4 */ /* 0x000fee000f8e02ff */
[----:B------:R-:W-:Y:S01]  /*6b70*/  @!P3 PRMT R46, R0, 0x7610, R46 ;  /* 0x00007610002eb816 */ /* 0x000fe2000000002e */
[----:B-1----:R-:W-:Y:S06]  /*6b80*/  @UP0 UIMAD.WIDE UR4, UR6, 0x4, UR4 ;  /* 0x00000004060408a5 */ /* 0x002fec000f8e0204 */
[----:B------:R-:W-:Y:S02]  /*6b90*/  IMAD.U32 R2, RZ, RZ, UR4 ;  /* 0x00000004ff027e24 */ /* 0x000fe4000f8e00ff */
[----:B------:R-:W-:Y:S03]  /*6ba0*/  IMAD.U32 R3, RZ, RZ, UR5 ;  /* 0x00000005ff037e24 */ /* 0x000fe6000f8e00ff */
[----:B------:R-:W1:Y:S02]  /*6bb0*/  @!UP0 LDCU UR4, c[0x0][0x880] ;  /* 0x00011000ff0487ac */ /* 0x000e640008000800 */
[----:B--2--5:R2:W5:Y:S02]  /*6bc0*/  @P3 LDG.E R27, desc[UR8][R2.64] ;  /* 0x00000008021b3981 */ /* 0x024564000c1e1900 */
[----:B-12---:R-:W-:Y:S02]  /*6bd0*/  @!P3 MOV R27, UR4 ;  /* 0x00000004001bbc02 */ /* 0x006fe40008000f00 */
.L_x_116:
[----:B------:R-:W-:Y:S05]  /*6be0*/  @!P4 BRA `(.L_x_117) ;  /* 0x000000000024c947 */ /* 0x000fea0003800000 */
[----:B------:R-:W-:Y:S01]  /*6bf0*/  ISETP.NE.U32.AND P3, PT, R40, RZ, PT ;  /* 0x000000ff2800720c */ /* 0x000fe20003f65070 */
[----:B------:R-:W2:Y:S03]  /*6c00*/  LDCU.64 UR4, c[0x0][0x358] ;  /* 0x00006b00ff0477ac */ /* 0x000ea60008000a00 */
[----:B------:R-:W-:Y:S11]  /*6c10*/  ISETP.NE.AND.EX P3, PT, R41, RZ, PT, P3 ;  /* 0x000000ff2900720c */ /* 0x000ff60003f65330 */
[----:B------:R-:W-:Y:S02]  /*6c20*/  @!UPT UIADD3 URZ, UPT, UPT, URZ, URZ, URZ ;  /* 0x000000fffffff290 */ /* 0x000fe4000fffe0ff */
[----:B------:R-:W3:Y:S01]  /*6c30*/  @P3 LDC.64 R2, c[0x0][0x8a8] ;  /* 0x00022a00ff023b82 */ /* 0x000ee20000000a00 */
[----:B-1----:R-:W-:Y:S04]  /*6c40*/  @P3 IMAD R0, R42, UR36, RZ ;  /* 0x000000242a003c24 */ /* 0x002fe8000f8e02ff */
[----:B---3--:R-:W-:Y:S05]  /*6c50*/  @P3 IMAD.WIDE R2, R0, 0x4, R2 ;  /* 0x0000000400023825 */ /* 0x008fea00078e0202 */
[----:B--2--5:R2:W5:Y:S02]  /*6c60*/  @P3 LDG.E R24, desc[UR4][R2.64] ;  /* 0x0000000402183981 */ /* 0x024564000c1e1900 */
[----:B--2---:R-:W3:Y:S02]  /*6c70*/  @!P3 LDC R24, c[0x0][0x8a0] ;  /* 0x00022800ff18bb82 */ /* 0x004ee40000000800 */
.L_x_117:
[----:B-----5:R-:W-:Y:S01]  /*6c80*/  FSETP.NEU.AND P3, PT, R27, RZ, PT ;  /* 0x000000ff1b00720b */ /* 0x020fe20003f6d000 */
[----:B------:R-:W-:Y:S01]  /*6c90*/  IMAD.SHL.U32 R56, R44, 0x2, RZ ;  /* 0x000000022c387824 */ /* 0x000fe200078e00ff */
[----:B------:R-:W-:Y:S01]  /*6ca0*/  SEL R3, RZ, 0xffffffff, P2 ;  /* 0xffffffffff037807 */ /* 0x000fe20001000000 */
[----:B------:R-:W-:Y:S01]  /*6cb0*/  BSSY B1, `(.L_x_118) ;  /* 0x0000034000017945 */ /* 0x000fe20003800000 */
[----:B------:R-:W-:Y:S01]  /*6cc0*/  @P1 LOP3.LUT P2, RZ, R46, 0xff, RZ, 0xc0, !PT ;  /* 0x000000ff2eff1812 */ /* 0x000fe2000784c0ff */
[----:B------:R-:W-:Y:S01]  /*6cd0*/  IMAD.MOV.U32 R63, RZ, RZ, 0x1 ;  /* 0x00000001ff3f7424 */ /* 0x000fe200078e00ff */
[----:B-1----:R-:W-:Y:S01]  /*6ce0*/  @P1 SEL R0, RZ, 0xffffffff, P3 ;  /* 0xffffffffff001807 */ /* 0x002fe20001800000 */
[C---:B------:R-:W-:Y:S01]  /*6cf0*/  IMAD R25, R22.reuse, 0x40, R23 ;  /* 0x0000004016197824 */ /* 0x040fe200078e0217 */
[----:B------:R-:W-:Y:S01]  /*6d00*/  LOP3.LUT R59, R59, 0x1, RZ, 0x3c, !PT ;  /* 0x000000013b3b7812 */ /* 0x000fe200078e3cff */
[----:B------:R-:W-:Y:S01]  /*6d10*/  IMAD.MOV.U32 R26, RZ, RZ, RZ ;  /* 0x000000ffff1a7224 */ /* 0x000fe200078e00ff */
[C---:B------:R-:W-:Y:S02]  /*6d20*/  @P0 SEL R0, R3.reuse, R0, !P2 ;  /* 0x0000000003000207 */ /* 0x040fe40005000000 */
[----:B------:R-:W-:Y:S02]  /*6d30*/  CS2R R38, SRZ ;  /* 0x0000000000267805 */ /* 0x000fe4000001ff00 */
[----:B------:R-:W-:Y:S02]  /*6d40*/  LEA R53, R22, UR43, 0x3 ;  /* 0x0000002b16357c11 */ /* 0x000fe4000f8e18ff */
[----:B------:R-:W-:Y:S02]  /*6d50*/  CS2R R36, SRZ ;  /* 0x0000000000247805 */ /* 0x000fe4000001ff00 */
[----:B------:R-:W-:Y:S02]  /*6d60*/  @P1 LOP3.LUT R0, R0, 0x1, RZ, 0xc0, !PT ;  /* 0x0000000100001812 */ /* 0x000fe400078ec0ff */
[----:B------:R-:W-:Y:S02]  /*6d70*/  CS2R R30, SRZ ;  /* 0x00000000001e7805 */ /* 0x000fe4000001ff00 */
[----:B------:R-:W-:Y:S02]  /*6d80*/  PLOP3.LUT P2, PT, PT, PT, UP1, 0x80, 0x8 ;  /* 0x000000000008781c */ /* 0x000fe40003f4f018 */
[----:B------:R-:W-:Y:S02]  /*6d90*/  CS2R R28, SRZ ;  /* 0x00000000001c7805 */ /* 0x000fe4000001ff00 */
[----:B------:R-:W-:Y:S01]  /*6da0*/  ISETP.NE.U32.OR P6, PT, R0, 0x1, !P1 ;  /* 0x000000010000780c */ /* 0x000fe20004fc5470 */
[----:B------:R-:W-:Y:S01]  /*6db0*/  VIADD R62, R56, UR43 ;  /* 0x0000002b383e7c36 */ /* 0x000fe20008000000 */
[----:B------:R-:W-:Y:S02]  /*6dc0*/  LOP3.LUT P4, R54, R46, 0xff, RZ, 0xc0, !PT ;  /* 0x000000ff2e367812 */ /* 0x000fe4000788c0ff */
[----:B------:R-:W-:Y:S02]  /*6dd0*/  SEL R2, RZ, 0xffffffff, P3 ;  /* 0xffffffffff027807 */ /* 0x000fe40001800000 */
[----:B------:R-:W-:Y:S03]  /*6de0*/  P2R R61, PR, RZ, 0x40 ;  /* 0x00000040ff3d7803 */ /* 0x000fe60000000000 */
[----:B------:R-:W-:Y:S04]  /*6df0*/  @P2 SEL R2, R3, R2, !P4 ;  /* 0x0000000203022207 */ /* 0x000fe80006000000 */
[----:B------:R-:W-:Y:S02]  /*6e00*/  @P6 SHF.L.U32 R0, R59, 0x1f, RZ ;  /* 0x0000001f3b006819 */ /* 0x000fe400000006ff */
[----:B------:R-:W-:Y:S02]  /*6e10*/  LOP3.LUT R2, R2, 0x1, RZ, 0xc0, !PT ;  /* 0x0000000102027812 */ /* 0x000fe400078ec0ff */
[----:B------:R1:W2:Y:S02]  /*6e20*/  @P6 SYNCS.PHASECHK.TRANS64.TRYWAIT P1, [UR43+0xd0], R0 ;  /* 0x0000d000ff0065a7 */ /* 0x0002a4000802112b */
[----:B------:R-:W-:Y:S04]  /*6e30*/  ISETP.NE.U32.AND P5, PT, R2, 0x1, PT ;  /* 0x000000010200780c */ /* 0x000fe80003fa5070 */
[----:B------:R-:W-:Y:S02]  /*6e40*/  P2R R64, PR, RZ, 0x20 ;  /* 0x00000020ff407803 */ /* 0x000fe40000000000 */
[----:B-1----:R-:W-:Y:S04]  /*6e50*/  SHF.L.U32 R0, R58, 0x1f, RZ ;  /* 0x0000001f3a007819 */ /* 0x002fe800000006ff */
[----:B------:R1:W4:Y:S01]  /*6e60*/  SYNCS.PHASECHK.TRANS64.TRYWAIT P0, [R53+URZ+0x140], R0 ;  /* 0x00014000350075a7 */ /* 0x00032200080011ff */
[----:B--2---:R-:W-:Y:S01]  /*6e70*/  @P6 SEL R63, RZ, 0x1, !P1 ;  /* 0x00000001ff3f6807 */ /* 0x004fe20004800000 */
[----:B-1----:R-:W-:Y:S06]  /*6e80*/  @!P6 BRA `(.L_x_119) ;  /* 0x000000000058e947 */ /* 0x002fec0003800000 */
[C---:B------:R-:W-:Y:S01]  /*6e90*/  VIADD R2, R62.reuse, 0x200 ;  /* 0x000002003e027836 */ /* 0x040fe20000000000 */
[----:B------:R-:W-:Y:S01]  /*6ea0*/  LOP3.LUT P6, RZ, R45, 0x40, RZ, 0xc0, !PT ;  /* 0x000000402dff7812 */ /* 0x000fe200078cc0ff */
[----:B------:R-:W-:Y:S01]  /*6eb0*/  BSSY B0, `(.L_x_120) ;  /* 0x000000e000007945 */ /* 0x000fe20003800000 */
[----:B------:R-:W-:Y:S01]  /*6ec0*/  ISETP.NE.AND P2, PT, R63, RZ, PT ;  /* 0x000000ff3f00720c */ /* 0x000fe20003f45270 */
[----:B------:R-:W-:Y:S01]  /*6ed0*/  @P5 VIADD R4, R62, 0x210 ;  /* 0x000002103e045836 */ /* 0x000fe20000000000 */
[----:B------:R-:W-:Y:S01]  /*6ee0*/  PLOP3.LUT P1, PT, PT, PT, PT, 0x8, 0x80 ;  /* 0x000000000080781c */ /* 0x000fe20003f2e170 */
[----:B------:R-:W-:Y:S01]  /*6ef0*/  IMAD.MOV.U32 R39, RZ, RZ, RZ ;  /* 0x000000ffff277224 */ /* 0x000fe200078e00ff */
[----:B------:R-:W-:Y:S02]  /*6f00*/  @P5 PLOP3.LUT P1, PT, P6, PT, PT, 0x80, 0x8 ;  /* 0x000000000008581c */ /* 0x000fe4000372f070 */
[----:B------:R-:W-:Y:S02]  /*6f10*/  CS2R R36, SRZ ;  /* 0x0000000000247805 */ /* 0x000fe4000001ff00 */
[----:B------:R-:W-:Y:S02]  /*6f20*/  CS2R R30, SRZ ;  /* 0x00000000001e7805 */ /* 0x000fe4000001ff00 */
[----:B------:R-:W-:Y:S07]  /*6f30*/  CS2R R28, SRZ ;  /* 0x00000000001c7805 */ /* 0x000fee000001ff00 */
[----:B------:R-:W-:Y:S01]  /*6f40*/  @P1 VIADD R4, R2, 0xfffffff0 ;  /* 0xfffffff002041836 */ /* 0x000fe20000000000 */
[----:B------:R-:W-:Y:S06]  /*6f50*/  @P2 BRA `(.L_x_121) ;  /* 0x00000000000c2947 */ /* 0x000fec0003800000 */
[----:B------:R-:W-:Y:S04]  /*6f60*/  SHF.L.U32 R3, R59, 0x1f, RZ ;  /* 0x0000001f3b037819 */ /* 0x000fe800000006ff */
[----:B------:R-:W1:Y:S02]  /*6f70*/  SYNCS.PHASECHK.TRANS64.TRYWAIT P1, [UR43+0xd0], R3 ;  /* 0x0000d003ff0075a7 */ /* 0x000e64000802112b */
[----:B-1----:R-:W-:Y:S05]  /*6f80*/  @!P1 BRA `(.L_x_122) ;  /* 0x0000003400249947 */ /* 0x002fea0003800000 */
.L_x_121:
[----:B------:R-:W-:Y:S05]  /*6f90*/  BSYNC B0 ;  /* 0x0000000000007941 */ /* 0x000fea0003800000 */
.L_x_120:
[----:B------:R-:W-:Y:S01]  /*6fa0*/  ISETP.NE.AND P1, PT, R64, RZ, PT ;  /* 0x000000ff4000720c */ /* 0x000fe20003f25270 */
[----:B------:R-:W-:Y:S11]  /*6fb0*/  HFMA2 R26, -RZ, RZ, 0, 5.9604644775390625e-08 ;  /* 0x00000001ff1a7431 */ /* 0x000ff600000001ff */
[----:B------:R-:W-:Y:S01]  /*6fc0*/  @!UPT UIADD3 URZ, UPT, UPT, URZ, URZ, URZ ;  /* 0x000000fffffff290 */ /* 0x000fe2000fffe0ff */
[----:B------:R2:W1:Y:S04]  /*6fd0*/  @P1 LDS.128 R36, [R4] ;  /* 0x0000000004241984 */ /* 0x0004680000000c00 */
[----:B------:R2:W1:Y:S02]  /*6fe0*/  @P1 LDS.128 R28, [R56+UR43+0x200] ;  /* 0x0002002b381c1984 */ /* 0x0004640008000c00 */
.L_x_119:
[----:B------:R-:W-:Y:S05]  /*6ff0*/  BSYNC B1 ;  /* 0x0000000000017941 */ /* 0x000fea0003800000 */
.L_x_118:
[----:B-1----:R-:W-:Y:S04]  /*7000*/  SHF.R.U32.HI R2, RZ, 0x15, R25 ;  /* 0x00000015ff027819 */ /* 0x002fe80000011619 */
[----:B------:R-:W-:Y:S01]  /*7010*/  LOP3.LUT P1, RZ, R2, 0x3, R47, 0x48, !PT ;  /* 0x0000000302ff7812 */ /* 0x000fe2000782482f */
[----:B------:R-:W-:Y:S01]  /*7020*/  @!UPT UIADD3 URZ, UPT, UPT, URZ, URZ, URZ ;  /* 0x000000fffffff290 */ /* 0x000fe2000fffe0ff */
[----:B----4-:R-:W-:Y:S11]  /*7030*/  @P0 BRA `(.L_x_123) ;  /* 0x0000000000080947 */ /* 0x010ff60003800000 */
[----:B------:R-:W1:Y:S02]  /*7040*/  SYNCS.PHASECHK.TRANS64.TRYWAIT P0, [R53+URZ+0x140], R0 ;  /* 0x00014000350075a7 */ /* 0x000e6400080011ff */
[----:B-1----:R-:W-:Y:S05]  /*7050*/  @!P0 BRA `(.L_x_124) ;  /* 0x0000003400088947 */ /* 0x002fea0003800000 */
.L_x_123:
[----:B------:R-:W-:Y:S05]  /*7060*/  @!P1 BRA `(.L_x_125) ;  /* 0x0000000000409947 */ /* 0x000fea0003800000 */
[----:B------:R-:W4:Y:S01]  /*7070*/  LDCU.64 UR8, c[0x4][0x70] ;  /* 0x01000e00ff0877ac */ /* 0x000f220008000a00 */
[----:B------:R-:W-:Y:S01]  /*7080*/  MOV R3, 0x0 ;  /* 0x0000000000037802 */ /* 0x000fe20000000f00 */
[----:B------:R-:W-:Y:S02]  /*7090*/  HFMA2 R12, -RZ, RZ, 0, 5.9604644775390625e-08 ;  /* 0x00000001ff0c7431 */ /* 0x000fe400000001ff */
[----:B------:R-:W-:Y:S02]  /*70a0*/  IMAD.MOV.U32 R8, RZ, RZ, 0x192 ;  /* 0x00000192ff087424 */ /* 0x000fe400078e00ff */
[----:B------:R-:W-:Y:S01]  /*70b0*/  IMAD.MOV.U32 R13, RZ, RZ, RZ ;  /* 0x000000ffff0d7224 */ /* 0x000fe200078e00ff */
[----:B------:R-:W5:Y:S01]  /*70c0*/  LDCU.64 UR6, c[0x4][0x78] ;  /* 0x01000f00ff0677ac */ /* 0x000f620008000a00 */
[----:B------:R-:W1:Y:S01]  /*70d0*/  LDC.64 R2, c[0x4][R3] ;  /* 0x0100000003027b82 */ /* 0x000e620000000a00 */
[----:B------:R-:W3:Y:S01]  /*70e0*/  LDCU.64 UR4, c[0x4][0x10] ;  /* 0x01000200ff0477ac */ /* 0x000ee20008000a00 */
[----:B----4-:R-:W-:Y:S01]  /*70f0*/  MOV R5, UR9 ;  /* 0x0000000900057c02 */ /* 0x010fe20008000f00 */
[----:B--2---:R-:W-:Y:S01]  /*7100*/  IMAD.U32 R4, RZ, RZ, UR8 ;  /* 0x00000008ff047e24 */ /* 0x004fe2000f8e00ff */
[----:B-----5:R-:W-:Y:S01]  /*7110*/  MOV R7, UR7 ;  /* 0x0000000700077c02 */ /* 0x020fe20008000f00 */
[----:B------:R-:W-:Y:S01]  /*7120*/  IMAD.U32 R6, RZ, RZ, UR6 ;  /* 0x00000006ff067e24 */ /* 0x000fe2000f8e00ff */
[----:B---3--:R-:W-:Y:S01]  /*7130*/  MOV R11, UR5 ;  /* 0x00000005000b7c02 */ /* 0x008fe20008000f00 */
[----:B------:R-:W-:Y:S02]  /*7140*/  IMAD.U32 R10, RZ, RZ, UR4 ;  /* 0x00000004ff0a7e24 */ /* 0x000fe4000f8e00ff */
[----:B------:R-:W-:Y:S07]  /*7150*/  LEPC R20, `(.L_x_125) ;  /* 0x000000001014794e */ /* 0x000fee0000000000 */
[----:B-1----:R-:W-:Y:S05]  /*7160*/  CALL.ABS.NOINC R2 ;  /* 0x0000000002007343 */ /* 0x002fea0003c00000 */
.L_x_125:
[----:B------:R-:W-:Y:S05]  /*7170*/  WARPSYNC.ALL ;  /* 0x0000000000007948 */ /* 0x000fea0003800000 */
[----:B------:R-:W-:Y:S01]  /*7180*/  R2UR UR4, R25 ;  /* 0x00000000190472ca */ /* 0x000fe200000e0000 */
[--C-:B------:R-:W-:Y:S01]  /*7190*/  HADD2.F32 R3, -RZ, R28.reuse.H0_H0 ;  /* 0x2000001cff037230 */ /* 0x100fe20000004100 */
[----:B------:R-:W-:Y:S01]  /*71a0*/  MOV R65, 0x10 ;  /* 0x0000001000417802 */ /* 0x000fe20000000f00 */
[--C-:B------:R-:W-:Y:S01]  /*71b0*/  HADD2.F32 R20, -RZ, R29.reuse.H0_H0 ;  /* 0x2000001dff147230 */ /* 0x100fe20000004100 */
[----:B------:R-:W-:Y:S01]  /*71c0*/  LOP3.LUT P6, RZ, R45, 0x40, RZ, 0xc0, !PT ;  /* 0x000000402dff7812 */ /* 0x000fe200078cc0ff */
[----:B------:R-:W-:Y:S01]  /*71d0*/  HADD2.F32 R21, -RZ, R29.H1_H1 ;  /* 0x3000001dff157230 */ /* 0x000fe20000004100 */
[----:B------:R-:W-:Y:S01]  /*71e0*/  ISETP.NE.AND P0, PT, R60, RZ, PT ;  /* 0x000000ff3c00720c */ /* 0x000fe20003f05270 */
[----:B------:R-:W-:Y:S01]  /*71f0*/  BSSY.RECONVERGENT B0, `(.L_x_126) ;  /* 0x0000052000007945 */ /* 0x000fe20003800200 */
[----:B------:R-:W-:Y:S04]  /*7200*/  SEL R65, R65, 0xfffffff0, !P6 ;  /* 0xfffffff041417807 */ /* 0x000fe80007000000 */
[----:B------:R-:W-:Y:S01]  /*7210*/  IADD3 R62, PT, PT, R62, R65, RZ ;  /* 0x000000413e3e7210 */ /* 0x000fe20007ffe0ff */
[----:B--2---:R-:W1:Y:S02]  /*7220*/  LDTM.x16 R4, tmem[UR4] ;  /* 0x00000004000479ee */ /* 0x004e640008240000 */
[C---:B-1-3--:R-:W-:Y:S01]  /*7230*/  FMUL R0, R24.reuse, R4 ;  /* 0x0000000418007220 */ /* 0x04afe20000400000 */
[----:B------:R-:W-:Y:S02]  /*7240*/  HADD2.F32 R4, -RZ, R28.H1_H1 ;  /* 0x3000001cff047230 */ /* 0x000fe40000004100 */
[C---:B------:R-:W-:Y:S01]  /*7250*/  FMUL R2, R24.reuse, R5 ;  /* 0x0000000518027220 */ /* 0x040fe20000400000 */
[C---:B------:R-:W-:Y:S01]  /*7260*/  FMUL R7, R24.reuse, R7 ;  /* 0x0000000718077220 */ /* 0x040fe20000400000 */
[C---:B------:R-:W-:Y:S01]  /*7270*/  FFMA R0, R27.reuse, R3, R0 ;  /* 0x000000031b007223 */ /* 0x040fe20000000000 */
[C---:B------:R-:W-:Y:S01]  /*7280*/  FMUL R3, R24.reuse, R6 ;  /* 0x0000000618037220 */ /* 0x040fe20000400000 */
[C---:B------:R-:W-:Y:S01]  /*7290*/  FFMA R2, R27.reuse, R4, R2 ;  /* 0x000000041b027223 */ /* 0x040fe20000000002 */
[C---:B------:R-:W-:Y:S01]  /*72a0*/  FMUL R4, R24.reuse, R8 ;  /* 0x0000000818047220 */ /* 0x040fe20000400000 */
[C---:B------:R-:W-:Y:S01]  /*72b0*/  FMUL R8, R24.reuse, R12 ;  /* 0x0000000c18087220 */ /* 0x040fe20000400000 */
[----:B------:R-:W-:Y:S01]  /*72c0*/  FMUL R12, R24, R16 ;  /* 0x00000010180c7220 */ /* 0x000fe20000400000 */
[--C-:B------:R-:W-:Y:S01]  /*72d0*/  HADD2.F32 R16, -RZ, R30.reuse.H0_H0 ;  /* 0x2000001eff107230 */ /* 0x100fe20000004100 */
[----:B------:R-:W-:Y:S01]  /*72e0*/  F2FP.F16.F32.PACK_AB R32, R2, R0 ;  /* 0x000000000220723e */ /* 0x000fe200000000ff */
[----:B------:R-:W-:Y:S02]  /*72f0*/  HADD2.F32 R0, -RZ, R30.H1_H1 ;  /* 0x3000001eff007230 */ /* 0x000fe40000004100 */
[C---:B------:R-:W-:Y:S01]  /*7300*/  FMUL R5, R24.reuse, R9 ;  /* 0x0000000918057220 */ /* 0x040fe20000400000 */
[C---:B------:R-:W-:Y:S01]  /*7310*/  FFMA R3, R27.reuse, R20, R3 ;  /* 0x000000141b037223 */ /* 0x040fe20000000003 */
[C---:B------:R-:W-:Y:S01]  /*7320*/  FFMA R7, R27.reuse, R21, R7 ;  /* 0x000000151b077223 */ /* 0x040fe20000000007 */
[--C-:B------:R-:W-:Y:S02]  /*7330*/  HADD2.F32 R2, -RZ, R31.reuse.H0_H0 ;  /* 0x2000001fff027230 */ /* 0x100fe40000004100 */
[C---:B------:R-:W-:Y:S01]  /*7340*/  FFMA R4, R27.reuse, R16, R4 ;  /* 0x000000101b047223 */ /* 0x040fe20000000004 */
[C---:B------:R-:W-:Y:S01]  /*7350*/  FMUL R6, R24.reuse, R10 ;  /* 0x0000000a18067220 */ /* 0x040fe20000400000 */
[C---:B------:R-:W-:Y:S01]  /*7360*/  FFMA R5, R27.reuse, R0, R5 ;  /* 0x000000001b057223 */ /* 0x040fe20000000005 */
[----:B------:R-:W-:Y:S02]  /*7370*/  HADD2.F32 R16, -RZ, R31.H1_H1 ;  /* 0x3000001fff107230 */ /* 0x000fe40000004100 */
[C---:B------:R-:W-:Y:S01]  /*7380*/  FMUL R11, R24.reuse, R11 ;  /* 0x0000000b180b7220 */ /* 0x040fe20000400000 */
[--C-:B------:R-:W-:Y:S02]  /*7390*/  HADD2.F32 R0, -RZ, R36.reuse.H0_H0 ;  /* 0x20000024ff007230 */ /* 0x100fe40000004100 */
[----:B------:R-:W-:Y:S01]  /*73a0*/  FFMA R6, R27, R2, R6 ;  /* 0x000000021b067223 */ /* 0x000fe20000000006 */
[----:B------:R-:W-:Y:S01]  /*73b0*/  F2FP.F16.F32.PACK_AB R33, R7, R3 ;  /* 0x000000030721723e */ /* 0x000fe200000000ff */
[----:B------:R-:W-:Y:S02]  /*73c0*/  HADD2.F32 R2, -RZ, R36.H1_H1 ;  /* 0x30000024ff027230 */ /* 0x000fe40000004100 */
[C---:B------:R-:W-:Y:S01]  /*73d0*/  FFMA R11, R27.reuse, R16, R11 ;  /* 0x000000101b0b7223 */ /* 0x040fe2000000000b */
[C---:B------:R-:W-:Y:S01]  /*73e0*/  FMUL R9, R24.reuse, R13 ;  /* 0x0000000d18097220 */ /* 0x040fe20000400000 */
[--C-:B------:R-:W-:Y:S02]  /*73f0*/  HADD2.F32 R3, -RZ, R37.reuse.H0_H0 ;  /* 0x20000025ff037230 */ /* 0x100fe40000004100 */
[C---:B------:R-:W-:Y:S01]  /*7400*/  FFMA R8, R27.reuse, R0, R8 ;  /* 0x000000001b087223 */ /* 0x040fe20000000008 */
[C---:B------:R-:W-:Y:S01]  /*7410*/  FMUL R10, R24.reuse, R14 ;  /* 0x0000000e180a7220 */ /* 0x040fe20000400000 */
[----:B------:R-:W-:Y:S02]  /*7420*/  HADD2.F32 R0, -RZ, R37.H1_H1 ;  /* 0x30000025ff007230 */ /* 0x000fe40000004100 */
[C---:B------:R-:W-:Y:S01]  /*7430*/  FMUL R15, R24.reuse, R15 ;  /* 0x0000000f180f7220 */ /* 0x040fe20000400000 */
[C---:B------:R-:W-:Y:S01]  /*7440*/  FFMA R9, R27.reuse, R2, R9 ;  /* 0x000000021b097223 */ /* 0x040fe20000000009 */
[----:B------:R-:W-:Y:S01]  /*7450*/  FFMA R10, R27, R3, R10 ;  /* 0x000000031b0a7223 */ /* 0x000fe2000000000a */
[--C-:B------:R-:W-:Y:S01]  /*7460*/  HADD2.F32 R2, -RZ, R38.reuse.H0_H0 ;  /* 0x20000026ff027230 */ /* 0x100fe20000004100 */
[----:B------:R-:W-:Y:S01]  /*7470*/  F2FP.F16.F32.PACK_AB R34, R5, R4 ;  /* 0x000000040522723e */ /* 0x000fe200000000ff */
[----:B------:R-:W-:Y:S02]  /*7480*/  HADD2.F32 R3, -RZ, R38.H1_H1 ;  /* 0x30000026ff037230 */ /* 0x000fe40000004100 */
[----:B------:R-:W-:Y:S01]  /*7490*/  FFMA R15, R27, R0, R15 ;  /* 0x000000001b0f7223 */ /* 0x000fe2000000000f */
[C---:B------:R-:W-:Y:S01]  /*74a0*/  FMUL R13, R24.reuse, R17 ;  /* 0x00000011180d7220 */ /* 0x040fe20000400000 */
[--C-:B------:R-:W-:Y:S02]  /*74b0*/  HADD2.F32 R4, -RZ, R39.reuse.H0_H0 ;  /* 0x20000027ff047230 */ /* 0x100fe40000004100 */
[C---:B------:R-:W-:Y:S01]  /*74c0*/  FMUL R14, R24.reuse, R18 ;  /* 0x00000012180e7220 */ /* 0x040fe20000400000 */
[----:B------:R-:W-:Y:S02]  /*74d0*/  HADD2.F32 R0, -RZ, R39.H1_H1 ;  /* 0x30000027ff007230 */ /* 0x000fe40000004100 */
[----:B------:R-:W-:Y:S01]  /*74e0*/  FMUL R19, R24, R19 ;  /* 0x0000001318137220 */ /* 0x000fe20000400000 */
[----:B------:R-:W-:Y:S01]  /*74f0*/  F2FP.F16.F32.PACK_AB R35, R11, R6 ;  /* 0x000000060b23723e */ /* 0x000fe200000000ff */
[C---:B------:R-:W-:Y:S01]  /*7500*/  FFMA R12, R27.reuse, R2, R12 ;  /* 0x000000021b0c7223 */ /* 0x040fe2000000000c */
[C---:B------:R-:W-:Y:S01]  /*7510*/  FFMA R13, R27.reuse, R3, R13 ;  /* 0x000000031b0d7223 */ /* 0x040fe2000000000d */
[C---:B------:R-:W-:Y:S01]  /*7520*/  FFMA R14, R27.reuse, R4, R14 ;  /* 0x000000041b0e7223 */ /* 0x040fe2000000000e */
[----:B------:R-:W-:Y:S01]  /*7530*/  FFMA R19, R27, R0, R19 ;  /* 0x000000001b137223 */ /* 0x000fe20000000013 */
[----:B------:R1:W-:Y:S01]  /*7540*/  STS.128 [R56+UR43+0x200], R32 ;  /* 0x0002002038007988 */ /* 0x0003e20008000c2b */
[----:B------:R-:W-:Y:S02]  /*7550*/  F2FP.F16.F32.PACK_AB R8, R9, R8 ;  /* 0x000000080908723e */ /* 0x000fe400000000ff */
[----:B------:R-:W-:Y:S02]  /*7560*/  F2FP.F16.F32.PACK_AB R9, R15, R10 ;  /* 0x0000000a0f09723e */ /* 0x000fe400000000ff */
[----:B------:R-:W-:Y:S02]  /*7570*/  F2FP.F16.F32.PACK_AB R10, R13, R12 ;  /* 0x0000000c0d0a723e */ /* 0x000fe400000000ff */
[----:B------:R-:W-:Y:S05]  /*7580*/  F2FP.F16.F32.PACK_AB R11, R19, R14 ;  /* 0x0000000e130b723e */ /* 0x000fea00000000ff */
[----:B------:R1:W-:Y:S01]  /*7590*/  STS.128 [R62+0x200], R8 ;  /* 0x000200083e007388 */ /* 0x0003e20000000c00 */
[----:B------:R-:W-:Y:S01]  /*75a0*/  @!PT LDS RZ, [RZ] ;  /* 0x00000000fffff984 */ /* 0x000fe20000000800 */
[----:B------:R-:W-:Y:S01]  /*75b0*/  @!PT LDS RZ, [RZ] ;  /* 0x00000000fffff984 */ /* 0x000fe20000000800 */
[----:B------:R-:W-:Y:S01]  /*75c0*/  @!PT LDS RZ, [RZ] ;  /* 0x00000000fffff984 */ /* 0x000fe20000000800 */
[----:B------:R-:W-:Y:S01]  /*75d0*/  @!PT LDS RZ, [RZ] ;  /* 0x00000000fffff984 */ /* 0x000fe20000000800 */
[----:B------:R2:W-:Y:S07]  /*75e0*/  MEMBAR.ALL.CTA ;  /* 0x0000000000007992 */ /* 0x0005ee0000008000 */
[----:B--2---:R-:W2:Y:S02]  /*75f0*/  FENCE.VIEW.ASYNC.S ;  /* 0x00000000000073c6 */ /* 0x004ea40000000000 */
[----:B--2---:R-:W-:Y:S06]  /*7600*/  BAR.SYNC.DEFER_BLOCKING 0x1, 0x80 ;  /* 0x0042000000007b1d */ /* 0x004fec0000010000 */
[----:B------:R-:W-:Y:S05]  /*7610*/  @P0 BRA `(.L_x_127) ;  /* 0x00000000003c0947 */ /* 0x000fea0003800000 */
[----:B------:R-:W2:Y:S01]  /*7620*/  LDCU.64 UR6, c[0x0][0x348] ;  /* 0x00006900ff0677ac */ /* 0x000ea20008000a00 */
[----:B------:R-:W-:Y:S01]  /*7630*/  UIADD3 UR4, UPT, UPT, UR43, 0x200, URZ ;  /* 0x000002002b047890 */ /* 0x000fe2000fffe0ff */
[----:B------:R-:W-:Y:S01]  /*7640*/  UMOV UR51, UR36 ;  /* 0x0000002400337c82 */ /* 0x000fe20008000000 */
[----:B------:R-:W-:Y:S02]  /*7650*/  UIADD3 UR9, UPT, UPT, UR49, 0x40, URZ ;  /* 0x0000004031097890 */ /* 0x000fe4000fffe0ff */
[----:B------:R-:W-:Y:S02]  /*7660*/  UIADD3 UR8, UPT, UPT, UR43, 0xa00, URZ ;  /* 0x00000a002b087890 */ /* 0x000fe4000fffe0ff */
[----:B------:R-:W-:Y:S01]  /*7670*/  MOV R52, UR4 ;  /* 0x0000000400347c02 */ /* 0x000fe20008000f00 */
[----:B------:R-:W-:Y:S01]  /*7680*/  UMOV UR10, UR50 ;  /* 0x00000032000a7c82 */ /* 0x000fe20008000000 */
[----:B------:R-:W-:Y:S02]  /*7690*/  UMOV UR11, UR36 ;  /* 0x00000024000b7c82 */ /* 0x000fe40008000000 */
[----:B------:R-:W-:Y:S01]  /*76a0*/  R2UR UR48, R52 ;  /* 0x00000000343072ca */ /* 0x000fe200000e0000 */
[----:B--2---:R-:W-:Y:S04]  /*76b0*/  UIADD3 UR4, UP0, UPT, UR6, 0x680, URZ ;  /* 0x0000068006047890 */ /* 0x004fe8000ff1e0ff */
[----:B------:R-:W-:Y:S09]  /*76c0*/  UIADD3.X UR5, UPT, UPT, URZ, UR7, URZ, UP0, !UPT ;  /* 0x00000007ff057290 */ /* 0x000ff200087fe4ff */
[----:B------:R2:W-:Y:S01]  /*76d0*/  UTMASTG.3D [UR48], [UR4] ;  /* 0x00000030040073b5 */ /* 0x0005e20008010000 */
[----:B------:R2:W-:Y:S01]  /*76e0*/  UTMASTG.3D [UR8], [UR4] ;  /* 0x00000008040073b5 */ /* 0x0005e20008010000 */
[----:B------:R0:W-:Y:S01]  /*76f0*/  UTMACMDFLUSH ;  /* 0x00000000000079b7 */ /* 0x0001e20000000000 */
[----:B--2---:R-:W-:Y:S04]  /*7700*/  DEPBAR.LE SB0, 0x1 ;  /* 0x000080400000791a */ /* 0x004fe80000000000 */
.L_x_127:
[----:B------:R-:W-:Y:S05]  /*7710*/  BSYNC.RECONVERGENT B0 ;  /* 0x0000000000007941 */ /* 0x000fea0003800200 */
.L_x_126:
[----:B------:R-:W-:Y:S01]  /*7720*/  BAR.SYNC.DEFER_BLOCKING 0x1, 0x80 ;  /* 0x0042000000007b1d */ /* 0x000fe20000010000 */
[----:B------:R-:W-:Y:S01]  /*7730*/  ISETP.NE.AND P1, PT, R61, RZ, PT ;  /* 0x000000ff3d00720c */ /* 0x000fe20003f25270 */
[----:B------:R-:W-:Y:S01]  /*7740*/  UISETP.NE.AND UP0, UPT, UR52, URZ, UPT ;  /* 0x000000ff3400728c */ /* 0x000fe2000bf05270 */
[----:B------:R-:W-:Y:S11]  /*7750*/  LEA R2, R26, UR43, 0x3 ;  /* 0x0000002b1a027c11 */ /* 0x000ff6000f8e18ff */
[----:B------:R-:W-:Y:S01]  /*7760*/  @P1 SHF.L.U32 R3, R59, 0x1f, RZ ;  /* 0x0000001f3b031819 */ /* 0x000fe200000006ff */
[----:B------:R-:W-:Y:S06]  /*7770*/  BRA.U !UP0, `(.L_x_128) ;  /* 0x0000000108247547 */ /* 0x000fec000b800000 */
[----:B------:R-:W-:Y:S01]  /*7780*/  IMAD.U32 R4, RZ, RZ, UR46 ;  /* 0x0000002eff047e24 */ /* 0x000fe2000f8e00ff */
[----:B------:R-:W-:Y:S01]  /*7790*/  MOV R0, UR47 ;  /* 0x0000002f00007c02 */ /* 0x000fe20008000f00 */
[----:B------:R-:W-:Y:S03]  /*77a0*/  UIADD3 UR4, UPT, UPT, UR46, 0x1, URZ ;  /* 0x000000012e047890 */ /* 0x000fe6000fffe0ff */
[----:B------:R-:W-:Y:S01]  /*77b0*/  @P1 LEA R4, R4, UR43, 0x3 ;  /* 0x0000002b04041c11 */ /* 0x000fe2000f8e18ff */
[----:B------:R-:W-:Y:S04]  /*77c0*/  UISETP.NE.AND UP0, UPT, UR4, 0x4, UPT ;  /* 0x000000040400788c */ /* 0x000fe8000bf05270 */
[----:B------:R-:W-:Y:S01]  /*77d0*/  @P1 VIADD R4, R4, 0xf0 ;  /* 0x000000f004041836 */ /* 0x000fe20000000000 */
[----:B------:R-:W-:Y:S04]  /*77e0*/  USEL UR46, UR4, URZ, UP0 ;  /* 0x000000ff042e7287 */ /* 0x000fe80008000000 */
[----:B------:R-:W-:Y:S04]  /*77f0*/  @P1 PRMT R0, R0, 0x654, R4 ;  /* 0x0000065400001816 */ /* 0x000fe80000000004 */
[----:B------:R2:W-:Y:S04]  /*7800*/  @P1 SYNCS.ARRIVE.TRANS64.RED.A1T0 RZ, [R0+URZ], RZ ;  /* 0x000000ff00ff19a7 */ /* 0x0005e800081004ff */
.L_x_128:
[----:B------:R-:W3:Y:S01]  /*7810*/  @P1 SYNCS.PHASECHK.TRANS64.TRYWAIT P0, [R2+URZ+0xd0], R3 ;  /* 0x0000d003020015a7 */ /* 0x000ee200080011ff */
[----:B------:R-:W-:Y:S01]  /*7820*/  BSSY B1, `(.L_x_129) ;  /* 0x0000012000017945 */ /* 0x000fe20003800000 */
[----:B---3--:R-:W-:Y:S03]  /*7830*/  @P1 SEL R63, RZ, 0x1, !P0 ;  /* 0x00000001ff3f1807 */ /* 0x008fe60004000000 */
[----:B------:R-:W-:Y:S05]  /*7840*/  @!P1 BRA `(.L_x_130) ;  /* 0x00000000003c9947 */ /* 0x000fea0003800000 */
[----:B------:R-:W-:Y:S01]  /*7850*/  ISETP.NE.AND P1, PT, R64, RZ, PT ;  /* 0x000000ff4000720c */ /* 0x000fe20003f25270 */
[----:B------:R-:W-:Y:S01]  /*7860*/  BSSY B0, `(.L_x_131) ;  /* 0x0000009000007945 */ /* 0x000fe20003800000 */
[----:B------:R-:W-:Y:S11]  /*7870*/  ISETP.NE.AND P0, PT, R63, RZ, PT ;  /* 0x000000ff3f00720c */ /* 0x000ff60003f05270 */
[----:B------:R-:W-:Y:S05]  /*7880*/  @P1 IMAD R4, R26, 0x1000, R56 ;  /* 0x000010001a041824 */ /* 0x000fea00078e0238 */
[----:B------:R-:W-:Y:S05]  /*7890*/  @P1 IADD3 R3, PT, PT, R4, UR43, RZ ;  /* 0x0000002b04031c10 */ /* 0x000fea000fffe0ff */
[----:B------:R-:W-:Y:S01]  /*78a0*/  @P1 IMAD.IADD R3, R65, 0x1, R3 ;  /* 0x0000000141031824 */ /* 0x000fe200078e0203 */
[----:B------:R-:W-:Y:S06]  /*78b0*/  @P0 BRA `(.L_x_132) ;  /* 0x00000000000c0947 */ /* 0x000fec0003800000 */
[----:B--2---:R-:W-:Y:S04]  /*78c0*/  SHF.L.U32 R0, R59, 0x1f, RZ ;  /* 0x0000001f3b007819 */ /* 0x004fe800000006ff */
[----:B------:R-:W2:Y:S02]  /*78d0*/  SYNCS.PHASECHK.TRANS64.TRYWAIT P0, [R2+URZ+0xd0], R0 ;  /* 0x0000d000020075a7 */ /* 0x000ea400080011ff */
[----:B--2---:R-:W-:Y:S05]  /*78e0*/  @!P0 BRA `(.L_x_133) ;  /* 0x0000002800f88947 */ /* 0x004fea0003800000 */
.L_x_132:
[----:B------:R-:W-:Y:S05]  /*78f0*/  BSYNC B0 ;  /* 0x0000000000007941 */ /* 0x000fea0003800000 */
.L_x_131:
[----:B------:R-:W-:Y:S02]  /*7900*/  ISETP.NE.AND P0, PT, R64, RZ, PT ;  /* 0x000000ff4000720c */ /* 0x000fe40003f05270 */
[----:B------:R-:W-:Y:S11]  /*7910*/  IADD3 R26, PT, PT, R26, 0x1, RZ ;  /* 0x000000011a1a7810 */ /* 0x000ff60007ffe0ff */
[----:B------:R3:W4:Y:S04]  /*7920*/  @P0 LDS.128 R28, [R4+UR43+0x200] ;  /* 0x0002002b041c0984 */ /* 0x0007280008000c00 */
[----:B------:R3:W1:Y:S02]  /*7930*/  @P0 LDS.128 R36, [R3+0x200] ;  /* 0x0002000003240984 */ /* 0x0006640000000c00 */
.L_x_130:
[----:B------:R-:W-:Y:S05]  /*7940*/  BSYNC B1 ;  /* 0x0000000000017941 */ /* 0x000fea0003800000 */
.L_x_129:
[----:B--2---:R-:W-:Y:S05]  /*7950*/  VIADD R0, R25, 0x10 ;  /* 0x0000001019007836 */ /* 0x004fea0000000000 */
[----:B------:R-:W-:Y:S04]  /*7960*/  SHF.R.U32.HI R0, RZ, 0x15, R0 ;  /* 0x00000015ff007819 */ /* 0x000fe80000011600 */
[----:B------:R-:W-:Y:S11]  /*7970*/  LOP3.LUT P0, RZ, R0, 0x3, R47, 0x48, !PT ;  /* 0x0000000300ff7812 */ /* 0x000ff6000780482f */
[----:B------:R-:W-:Y:S02]  /*7980*/  @!UPT UIADD3 URZ, UPT, UPT, URZ, URZ, URZ ;  /* 0x000000fffffff290 */ /* 0x000fe4000fffe0ff */
[----:B------:R-:W-:Y:S05]  /*7990*/  @!P0 BRA `(.L_x_134) ;  /* 0x0000000000408947 */ /* 0x000fea0003800000 */
[----:B------:R-:W2:Y:S01]  /*79a0*/  LDCU.64 UR8, c[0x4][0x70] ;  /* 0x01000e00ff0877ac */ /* 0x000ea20008000a00 */
[----:B---3--:R-:W-:Y:S01]  /*79b0*/  MOV R3, 0x0 ;  /* 0x0000000000037802 */ /* 0x008fe20000000f00 */
[----:B------:R-:W-:Y:S02]  /*79c0*/  HFMA2 R12, -RZ, RZ, 0, 5.9604644775390625e-08 ;  /* 0x00000001ff0c7431 */ /* 0x000fe400000001ff */
[----:B-1----:R-:W-:Y:S02]  /*79d0*/  IMAD.MOV.U32 R8, RZ, RZ, 0x192 ;  /* 0x00000192ff087424 */ /* 0x002fe400078e00ff */
[----:B------:R-:W-:Y:S01]  /*79e0*/  IMAD.MOV.U32 R13, RZ, RZ, RZ ;  /* 0x000000ffff0d7224 */ /* 0x000fe200078e00ff */
[----:B------:R-:W1:Y:S01]  /*79f0*/  LDCU.64 UR6, c[0x4][0x78] ;  /* 0x01000f00ff0677ac */ /* 0x000e620008000a00 */
[----:B------:R-:W3:Y:S01]  /*7a00*/  LDC.64 R2, c[0x4][R3] ;  /* 0x0100000003027b82 */ /* 0x000ee20000000a00 */
[----:B------:R-:W5:Y:S01]  /*7a10*/  LDCU.64 UR4, c[0x4][0x10] ;  /* 0x01000200ff0477ac */ /* 0x000f620008000a00 */
[----:B--2---:R-:W-:Y:S01]  /*7a20*/  MOV R5, UR9 ;  /* 0x0000000900057c02 */ /* 0x004fe20008000f00 */
[----:B------:R-:W-:Y:S01]  /*7a30*/  IMAD.U32 R4, RZ, RZ, UR8 ;  /* 0x00000008ff047e24 */ /* 0x000fe2000f8e00ff */
[----:B-1----:R-:W-:Y:S01]  /*7a40*/  MOV R7, UR7 ;  /* 0x0000000700077c02 */ /* 0x002fe20008000f00 */
[----:B------:R-:W-:Y:S01]  /*7a50*/  IMAD.U32 R6, RZ, RZ, UR6 ;  /* 0x00000006ff067e24 */ /* 0x000fe2000f8e00ff */
[----:B-----5:R-:W-:Y:S01]  /*7a60*/  MOV R11, UR5 ;  /* 0x00000005000b7c02 */ /* 0x020fe20008000f00 */
[----:B------:R-:W-:Y:S02]  /*7a70*/  IMAD.U32 R10, RZ, RZ, UR4 ;  /* 0x00000004ff0a7e24 */ /* 0x000fe4000f8e00ff */
[----:B------:R-:W-:Y:S07]  /*7a80*/  LEPC R20, `(.L_x_134) ;  /* 0x000000001014794e */ /* 0x000fee0000000000 */
[----:B---34-:R-:W-:Y:S05]  /*7a90*/  CALL.ABS.NOINC R2 ;  /* 0x0000000002007343 */ /* 0x018fea0003c00000 */
.L_x_134:
[----:B------:R-:W-:Y:S01]  /*7aa0*/  ISETP.NE.AND P6, PT, R61, RZ, PT ;  /* 0x000000ff3d00720c */ /* 0x000fe20003fc5270 */
[----:B------:R-:W-:Y:S05]  /*7ab0*/  WARPSYNC.ALL ;  /* 0x0000000000007948 */ /* 0x000fea0003800000 */
[----:B------:R-:W-:Y:S01]  /*7ac0*/  R2UR UR4, R25 ;  /* 0x00000000190472ca */ /* 0x000fe200000e0000 */
[----:B---34-:R-:W-:Y:S01]  /*7ad0*/  HADD2.F32 R3, -RZ, R28.H0_H0 ;  /* 0x2000001cff037230 */ /* 0x018fe20000004100 */
[----:B------:R-:W-:Y:S01]  /*7ae0*/  ISETP.NE.AND P0, PT, R60, RZ, PT ;  /* 0x000000ff3c00720c */ /* 0x000fe20003f05270 */
[----:B------:R-:W-:Y:S01]  /*7af0*/  HADD2.F32 R20, -RZ, R30.H0_H0 ;  /* 0x2000001eff147230 */ /* 0x000fe20000004100 */
[----:B------:R-:W-:Y:S09]  /*7b00*/  BSSY.RECONVERGENT B0, `(.L_x_135) ;  /* 0x0000058000007945 */ /* 0x000ff20003800200 */
[----:B-1----:R-:W1:Y:S02]  /*7b10*/  LDTM.x16 R4, tmem[UR4+0x10] ;  /* 0x00001004000479ee */ /* 0x002e640008240000 */
[C---:B-1----:R-:W-:Y:S01]  /*7b20*/  FMUL R0, R24.reuse, R4 ;  /* 0x0000000418007220 */ /* 0x042fe20000400000 */
[----:B------:R-:W-:Y:S02]  /*7b30*/  HADD2.F32 R4, -RZ, R28.H1_H1 ;  /* 0x3000001cff047230 */ /* 0x000fe40000004100 */
[C---:B------:R-:W-:Y:S01]  /*7b40*/  FMUL R2, R24.reuse, R5 ;  /* 0x0000000518027220 */ /* 0x040fe20000400000 */
[--C-:B------:R-:W-:Y:S02]  /*7b50*/  HADD2.F32 R5, -RZ, R29.reuse.H0_H0 ;  /* 0x2000001dff057230 */ /* 0x100fe40000004100 */
[C---:B------:R-:W-:Y:S01]  /*7b60*/  FFMA R0, R27.reuse, R3, R0 ;  /* 0x000000031b007223 */ /* 0x040fe20000000000 */
[C---:B------:R-:W-:Y:S01]  /*7b70*/  FMUL R3, R24.reuse, R6 ;  /* 0x0000000618037220 */ /* 0x040fe20000400000 */
[----:B------:R-:W-:Y:S02]  /*7b80*/  HADD2.F32 R6, -RZ, R29.H1_H1 ;  /* 0x3000001dff067230 */ /* 0x000fe40000004100 */
[C---:B------:R-:W-:Y:S01]  /*7b90*/  FFMA R2, R27.reuse, R4, R2 ;  /* 0x000000041b027223 */ /* 0x040fe20000000002 */
[C---:B------:R-:W-:Y:S01]  /*7ba0*/  FMUL R7, R24.reuse, R7 ;  /* 0x0000000718077220 */ /* 0x040fe20000400000 */
[C---:B------:R-:W-:Y:S01]  /*7bb0*/  FFMA R3, R27.reuse, R5, R3 ;  /* 0x000000051b037223 */ /* 0x040fe20000000003 */
[C---:B------:R-:W-:Y:S01]  /*7bc0*/  FMUL R4, R24.reuse, R8 ;  /* 0x0000000818047220 */ /* 0x040fe20000400000 */
[----:B------:R-:W-:Y:S01]  /*7bd0*/  FMUL R5, R24, R9 ;  /* 0x0000000918057220 */ /* 0x000fe20000400000 */
[----:B------:R-:W-:Y:S01]  /*7be0*/  F2FP.F16.F32.PACK_AB R32, R2, R0 ;  /* 0x000000000220723e */ /* 0x000fe200000000ff */
[C---:B------:R-:W-:Y:S01]  /*7bf0*/  FFMA R7, R27.reuse, R6, R7 ;  /* 0x000000061b077223 */ /* 0x040fe20000000007 */
[----:B------:R-:W-:Y:S02]  /*7c00*/  HADD2.F32 R0, -RZ, R30.H1_H1 ;  /* 0x3000001eff007230 */ /* 0x000fe40000004100 */
[----:B------:R-:W-:Y:S01]  /*7c10*/  FFMA R4, R27, R20, R4 ;  /* 0x000000141b047223 */ /* 0x000fe20000000004 */
[--C-:B------:R-:W-:Y:S02]  /*7c20*/  HADD2.F32 R2, -RZ, R31.reuse.H0_H0 ;  /* 0x2000001fff027230 */ /* 0x100fe40000004100 */
[C---:B------:R-:W-:Y:S01]  /*7c30*/  FMUL R6, R24.reuse, R10 ;  /* 0x0000000a18067220 */ /* 0x040fe20000400000 */
[----:B------:R-:W-:Y:S01]  /*7c40*/  F2FP.F16.F32.PACK_AB R33, R7, R3 ;  /* 0x000000030721723e */ /* 0x000fe200000000ff */
[----:B------:R-:W-:Y:S02]  /*7c50*/  HADD2.F32 R3, -RZ, R31.H1_H1 ;  /* 0x3000001fff037230 */ /* 0x000fe40000004100 */
[C---:B------:R-:W-:Y:S01]  /*7c60*/  FFMA R5, R27.reuse, R0, R5 ;  /* 0x000000001b057223 */ /* 0x040fe20000000005 */
[C---:B------:R-:W-:Y:S01]  /*7c70*/  FMUL R11, R24.reuse, R11 ;  /* 0x0000000b180b7220 */ /* 0x040fe20000400000 */
[--C-:B------:R-:W-:Y:S02]  /*7c80*/  HADD2.F32 R7, -RZ, R36.reuse.H0_H0 ;  /* 0x20000024ff077230 */ /* 0x100fe40000004100 */
[C---:B------:R-:W-:Y:S01]  /*7c90*/  FMUL R8, R24.reuse, R12 ;  /* 0x0000000c18087220 */ /* 0x040fe20000400000 */
[----:B------:R-:W-:Y:S02]  /*7ca0*/  HADD2.F32 R0, -RZ, R36.H1_H1 ;  /* 0x30000024ff007230 */ /* 0x000fe40000004100 */
[C---:B------:R-:W-:Y:S01]  /*7cb0*/  FMUL R9, R24.reuse, R13 ;  /* 0x0000000d18097220 */ /* 0x040fe20000400000 */
[C---:B------:R-:W-:Y:S01]  /*7cc0*/  FFMA R6, R27.reuse, R2, R6 ;  /* 0x000000021b067223 */ /* 0x040fe20000000006 */
[C---:B------:R-:W-:Y:S01]  /*7cd0*/  FFMA R11, R27.reuse, R3, R11 ;  /* 0x000000031b0b7223 */ /* 0x040fe2000000000b */
[C---:B------:R-:W-:Y:S01]  /*7ce0*/  FFMA R8, R27.reuse, R7, R8 ;  /* 0x000000071b087223 */ /* 0x040fe20000000008 */
[C---:B------:R-:W-:Y:S01]  /*7cf0*/  FFMA R9, R27.reuse, R0, R9 ;  /* 0x000000001b097223 */ /* 0x040fe20000000009 */
[--C-:B------:R-:W-:Y:S02]  /*7d00*/  HADD2.F32 R2, -RZ, R37.reuse.H0_H0 ;  /* 0x20000025ff027230 */ /* 0x100fe40000004100 */
[C---:B------:R-:W-:Y:S01]  /*7d10*/  FMUL R10, R24.reuse, R14 ;  /* 0x0000000e180a7220 */ /* 0x040fe20000400000 */
[----:B------:R-:W-:Y:S02]  /*7d20*/  HADD2.F32 R0, -RZ, R37.H1_H1 ;  /* 0x30000025ff007230 */ /* 0x000fe40000004100 */
[C---:B------:R-:W-:Y:S01]  /*7d30*/  FMUL R15, R24.reuse, R15 ;  /* 0x0000000f180f7220 */ /* 0x040fe20000400000 */
[C---:B------:R-:W-:Y:S01]  /*7d40*/  FMUL R12, R24.reuse, R16 ;  /* 0x00000010180c7220 */ /* 0x040fe20000400000 */
[C---:B------:R-:W-:Y:S01]  /*7d50*/  FFMA R10, R27.reuse, R2, R10 ;  /* 0x000000021b0a7223 */ /* 0x040fe2000000000a */
[--C-:B------:R-:W-:Y:S02]  /*7d60*/  HADD2.F32 R2, -RZ, R38.reuse.H0_H0 ;  /* 0x20000026ff027230 */ /* 0x100fe40000004100 */
[----:B------:R-:W-:Y:S01]  /*7d70*/  FFMA R15, R27, R0, R15 ;  /* 0x000000001b0f7223 */ /* 0x000fe2000000000f */
[----:B------:R-:W-:Y:S01]  /*7d80*/  HADD2.F32 R0, -RZ, R38.H1_H1 ;  /* 0x30000026ff007230 */ /* 0x000fe20000004100 */
[----:B------:R-:W-:Y:S01]  /*7d90*/  F2FP.F16.F32.PACK_AB R34, R5, R4 ;  /* 0x000000040522723e */ /* 0x000fe200000000ff */
        /* <DEDUP_REMOVED lines=14> */
[----:B------:R-:W-:Y:S02]  /*7e80*/  F2FP.F16.F32.PACK_AB R11, R19, R14 ;  /* 0x0000000e130b723e */ /* 0x000fe400000000ff */
[----:B------:R-:W-:Y:S02]  /*7e90*/  MOV R2, UR46 ;  /* 0x0000002e00027c02 */ /* 0x000fe40008000f00 */
[----:B------:R-:W-:Y:S01]  /*7ea0*/  MOV R0, UR47 ;  /* 0x0000002f00007c02 */ /* 0x000fe20008000f00 */
[----:B------:R1:W-:Y:S01]  /*7eb0*/  STS.128 [R62+0x1200], R8 ;  /* 0x001200083e007388 */ /* 0x0003e20000000c00 */
[----:B------:R-:W-:Y:S02]  /*7ec0*/  @P6 LEA R2, R2, UR43, 0x3 ;  /* 0x0000002b02026c11 */ /* 0x000fe4000f8e18ff */
[----:B------:R-:W-:Y:S02]  /*7ed0*/  @P6 SHF.L.U32 R3, R59, 0x1f, RZ ;  /* 0x0000001f3b036819 */ /* 0x000fe400000006ff */
[----:B------:R-:W-:Y:S01]  /*7ee0*/  @P6 IADD3 R2, PT, PT, R2, 0xf0, RZ ;  /* 0x000000f002026810 */ /* 0x000fe20007ffe0ff */
[----:B------:R-:W-:Y:S01]  /*7ef0*/  @!PT LDS RZ, [RZ] ;  /* 0x00000000fffff984 */ /* 0x000fe20000000800 */
[----:B------:R-:W-:Y:S01]  /*7f00*/  @!PT LDS RZ, [RZ] ;  /* 0x00000000fffff984 */ /* 0x000fe20000000800 */
[----:B------:R-:W-:Y:S01]  /*7f10*/  @!PT LDS RZ, [RZ] ;  /* 0x00000000fffff984 */ /* 0x000fe20000000800 */
[----:B------:R-:W-:Y:S01]  /*7f20*/  @!PT LDS RZ, [RZ] ;  /* 0x00000000fffff984 */ /* 0x000fe20000000800 */
[----:B------:R2:W-:Y:S06]  /*7f30*/  MEMBAR.ALL.CTA ;  /* 0x0000000000007992 */ /* 0x0005ec0000008000 */
[----:B--2---:R-:W2:Y:S01]  /*7f40*/  FENCE.VIEW.ASYNC.S ;  /* 0x00000000000073c6 */ /* 0x004ea20000000000 */
[----:B------:R-:W-:Y:S02]  /*7f50*/  @P6 PRMT R0, R0, 0x654, R2 ;  /* 0x0000065400006816 */ /* 0x000fe40000000002 */
[----:B------:R-:W-:Y:S01]  /*7f60*/  LEA R2, R26, UR43, 0x3 ;  /* 0x0000002b1a027c11 */ /* 0x000fe2000f8e18ff */
[----:B--2---:R-:W-:Y:S06]  /*7f70*/  BAR.SYNC.DEFER_BLOCKING 0x1, 0x80 ;  /* 0x0042000000007b1d */ /* 0x004fec0000010000 */
[----:B------:R-:W-:Y:S05]  /*7f80*/  @P0 BRA `(.L_x_136) ;  /* 0x00000000003c0947 */ /* 0x000fea0003800000 */
[----:B------:R-:W2:Y:S01]  /*7f90*/  LDCU.64 UR6, c[0x0][0x348] ;  /* 0x00006900ff0677ac */ /* 0x000ea20008000a00 */
[----:B------:R-:W-:Y:S02]  /*7fa0*/  UIADD3 UR13, UPT, UPT, UR49, 0x10, URZ ;  /* 0x00000010310d7890 */ /* 0x000fe4000fffe0ff */
[----:B------:R-:W-:Y:S01]  /*7fb0*/  UIADD3 UR12, UPT, UPT, UR43, 0x1200, URZ ;  /* 0x000012002b0c7890 */ /* 0x000fe2000fffe0ff */
[----:B------:R-:W-:Y:S01]  /*7fc0*/  UMOV UR14, UR50 ;  /* 0x00000032000e7c82 */ /* 0x000fe20008000000 */
[----:B------:R-:W-:Y:S01]  /*7fd0*/  UMOV UR15, UR36 ;  /* 0x00000024000f7c82 */ /* 0x000fe20008000000 */
[----:B------:R-:W-:Y:S02]  /*7fe0*/  UIADD3 UR9, UPT, UPT, UR49, 0x50, URZ ;  /* 0x0000005031097890 */ /* 0x000fe4000fffe0ff */
[----:B------:R-:W-:Y:S01]  /*7ff0*/  UIADD3 UR8, UPT, UPT, UR43, 0x1a00, URZ ;  /* 0x00001a002b087890 */ /* 0x000fe2000fffe0ff */
[----:B------:R-:W-:Y:S01]  /*8000*/  UMOV UR10, UR50 ;  /* 0x00000032000a7c82 */ /* 0x000fe20008000000 */
[----:B------:R-:W-:Y:S01]  /*8010*/  UMOV UR11, UR36 ;  /* 0x00000024000b7c82 */ /* 0x000fe20008000000 */
[----:B--2---:R-:W-:Y:S04]  /*8020*/  UIADD3 UR4, UP0, UPT, UR6, 0x680, URZ ;  /* 0x0000068006047890 */ /* 0x004fe8000ff1e0ff */
[----:B------:R-:W-:Y:S09]  /*8030*/  UIADD3.X UR5, UPT, UPT, URZ, UR7, URZ, UP0, !UPT ;  /* 0x00000007ff057290 */ /* 0x000ff200087fe4ff */
[----:B------:R2:W-:Y:S01]  /*8040*/  UTMASTG.3D [UR12], [UR4] ;  /* 0x0000000c040073b5 */ /* 0x0005e20008010000 */
[----:B------:R2:W-:Y:S01]  /*8050*/  UTMASTG.3D [UR8], [UR4] ;  /* 0x00000008040073b5 */ /* 0x0005e20008010000 */
[----:B------:R0:W-:Y:S01]  /*8060*/  UTMACMDFLUSH ;  /* 0x00000000000079b7 */ /* 0x0001e20000000000 */
[----:B--2---:R-:W-:Y:S04]  /*8070*/  DEPBAR.LE SB0, 0x1 ;  /* 0x000080400000791a */ /* 0x004fe80000000000 */
.L_x_136:
[----:B------:R-:W-:Y:S05]  /*8080*/  BSYNC.RECONVERGENT B0 ;  /* 0x0000000000007941 */ /* 0x000fea0003800200 */
.L_x_135:
[----:B------:R-:W-:Y:S01]  /*8090*/  BAR.SYNC.DEFER_BLOCKING 0x1, 0x80 ;  /* 0x0042000000007b1d */ /* 0x000fe20000010000 */
[----:B------:R-:W-:Y:S04]  /*80a0*/  UIADD3 UR4, UPT, UPT, UR46, 0x1, URZ ;  /* 0x000000012e047890 */ /* 0x000fe8000fffe0ff */
[----:B------:R-:W-:Y:S04]  /*80b0*/  UISETP.NE.AND UP0, UPT, UR4, 0x4, UPT ;  /* 0x000000040400788c */ /* 0x000fe8000bf05270 */
[----:B------:R-:W-:Y:S01]  /*80c0*/  USEL UR44, UR4, URZ, UP0 ;  /* 0x000000ff042c7287 */ /* 0x000fe20008000000 */
[----:B------:R2:W-:Y:S01]  /*80d0*/  @P6 SYNCS.ARRIVE.TRANS64.RED.A1T0 RZ, [R0+URZ], RZ ;  /* 0x000000ff00ff69a7 */ /* 0x0005e200081004ff */
[----:B------:R-:W-:Y:S01]  /*80e0*/  BSSY B1, `(.L_x_137) ;  /* 0x0000013000017945 */ /* 0x000fe20003800000 */
[----:B------:R-:W3:Y:S02]  /*80f0*/  @P6 SYNCS.PHASECHK.TRANS64.TRYWAIT P0, [R2+URZ+0xd0], R3 ;  /* 0x0000d003020065a7 */ /* 0x000ee400080011ff */
[----:B---3--:R-:W-:Y:S01]  /*8100*/  @P6 SEL R63, RZ, 0x1, !P0 ;  /* 0x00000001ff3f6807 */ /* 0x008fe20004000000 */
[----:B--2---:R-:W-:Y:S06]  /*8110*/  @!P6 BRA `(.L_x_138) ;  /* 0x00000000003ce947 */ /* 0x004fec0003800000 */
[----:B------:R-:W-:Y:S01]  /*8120*/  ISETP.NE.AND P1, PT, R64, RZ, PT ;  /* 0x000000ff4000720c */ /* 0x000fe20003f25270 */
[----:B------:R-:W-:Y:S01]  /*8130*/  BSSY B0, `(.L_x_139) ;  /* 0x0000009000007945 */ /* 0x000fe20003800000 */
[----:B------:R-:W-:Y:S11]  /*8140*/  ISETP.NE.AND P0, PT, R63, RZ, PT ;  /* 0x000000ff3f00720c */ /* 0x000ff60003f05270 */
[----:B------:R-:W-:Y:S05]  /*8150*/  @P1 IMAD R3, R26, 0x1000, R56 ;  /* 0x000010001a031824 */ /* 0x000fea00078e0238 */
[----:B------:R-:W-:Y:S05]  /*8160*/  @P1 IADD3 R0, PT, PT, R3, UR43, RZ ;  /* 0x0000002b03001c10 */ /* 0x000fea000fffe0ff */
[----:B------:R-:W-:Y:S01]  /*8170*/  @P1 IMAD.IADD R0, R65, 0x1, R0 ;  /* 0x0000000141001824 */ /* 0x000fe200078e0200 */
[----:B------:R-:W-:Y:S06]  /*8180*/  @P0 BRA `(.L_x_140) ;  /* 0x00000000000c0947 */ /* 0x000fec0003800000 */
[----:B------:R-:W-:Y:S04]  /*8190*/  SHF.L.U32 R4, R59, 0x1f, RZ ;  /* 0x0000001f3b047819 */ /* 0x000fe800000006ff */
[----:B------:R-:W2:Y:S02]  /*81a0*/  SYNCS.PHASECHK.TRANS64.TRYWAIT P0, [R2+URZ+0xd0], R4 ;  /* 0x0000d004020075a7 */ /* 0x000ea400080011ff */
[----:B--2---:R-:W-:Y:S05]  /*81b0*/  @!P0 BRA `(.L_x_141) ;  /* 0x0000002000d88947 */ /* 0x004fea0003800000 */
.L_x_140:
[----:B------:R-:W-:Y:S05]  /*81c0*/  BSYNC B0 ;  /* 0x0000000000007941 */ /* 0x000fea0003800000 */
.L_x_139:
[----:B------:R-:W-:Y:S02]  /*81d0*/  ISETP.NE.AND P0, PT, R64, RZ, PT ;  /* 0x000000ff4000720c */ /* 0x000fe40003f05270 */
[----:B------:R-:W-:Y:S11]  /*81e0*/  IADD3 R26, PT, PT, R26, 0x1, RZ ;  /* 0x000000011a1a7810 */ /* 0x000ff60007ffe0ff */
[----:B------:R3:W4:Y:S04]  /*81f0*/  @P0 LDS.128 R28, [R3+UR43+0x200] ;  /* 0x0002002b031c0984 */ /* 0x0007280008000c00 */
[----:B------:R3:W1:Y:S02]  /*8200*/  @P0 LDS.128 R36, [R0+0x200] ;  /* 0x0002000000240984 */ /* 0x0006640000000c00 */
.L_x_138:
[----:B------:R-:W-:Y:S05]  /*8210*/  BSYNC B1 ;  /* 0x0000000000017941 */ /* 0x000fea0003800000 */
.L_x_137:
[----:B---3--:R-:W-:Y:S05]  /*8220*/  VIADD R0, R25, 0x20 ;  /* 0x0000002019007836 */ /* 0x008fea0000000000 */
[----:B------:R-:W-:Y:S04]  /*8230*/  SHF.R.U32.HI R0, RZ, 0x15, R0 ;  /* 0x00000015ff007819 */ /* 0x000fe80000011600 */
[----:B------:R-:W-:Y:S11]  /*8240*/  LOP3.LUT P0, RZ, R0, 0x3, R47, 0x48, !PT ;  /* 0x0000000300ff7812 */ /* 0x000ff6000780482f */
[----:B------:R-:W-:Y:S02]  /*8250*/  @!UPT UIADD3 URZ, UPT, UPT, URZ, URZ, URZ ;  /* 0x000000fffffff290 */ /* 0x000fe4000fffe0ff */
[----:B------:R-:W-:Y:S05]  /*8260*/  @!P0 BRA `(.L_x_142) ;  /* 0x0000000000408947 */ /* 0x000fea0003800000 */
[----:B------:R-:W3:Y:S01]  /*8270*/  LDCU.64 UR8, c[0x4][0x70] ;  /* 0x01000e00ff0877ac */ /* 0x000ee20008000a00 */
[----:B------:R-:W-:Y:S01]  /*8280*/  MOV R3, 0x0 ;  /* 0x0000000000037802 */ /* 0x000fe20000000f00 */
[----:B------:R-:W-:Y:S02]  /*8290*/  HFMA2 R12, -RZ, RZ, 0, 5.9604644775390625e-08 ;  /* 0x00000001ff0c7431 */ /* 0x000fe400000001ff */
[----:B-1----:R-:W-:Y:S02]  /*82a0*/  IMAD.MOV.U32 R8, RZ, RZ, 0x192 ;  /* 0x00000192ff087424 */ /* 0x002fe400078e00ff */
[----:B------:R-:W-:Y:S01]  /*82b0*/  IMAD.MOV.U32 R13, RZ, RZ, RZ ;  /* 0x000000ffff0d7224 */ /* 0x000fe200078e00ff */
[----:B------:R-:W1:Y:S01]  /*82c0*/  LDCU.64 UR6, c[0x4][0x78] ;  /* 0x01000f00ff0677ac */ /* 0x000e620008000a00 */
[----:B--2---:R-:W2:Y:S01]  /*82d0*/  LDC.64 R2, c[0x4][R3] ;  /* 0x0100000003027b82 */ /* 0x004ea20000000a00 */
[----:B------:R-:W5:Y:S01]  /*82e0*/  LDCU.64 UR4, c[0x4][0x10] ;  /* 0x01000200ff0477ac */ /* 0x000f620008000a00 */
[----:B---3--:R-:W-:Y:S01]  /*82f0*/  MOV R5, UR9 ;  /* 0x0000000900057c02 */ /* 0x008fe20008000f00 */
[----:B------:R-:W-:Y:S01]  /*8300*/  IMAD.U32 R4, RZ, RZ, UR8 ;  /* 0x00000008ff047e24 */ /* 0x000fe2000f8e00ff */
[----:B-1----:R-:W-:Y:S01]  /*8310*/  MOV R7, UR7 ;  /* 0x0000000700077c02 */ /* 0x002fe20008000f00 */
[----:B------:R-:W-:Y:S01]  /*8320*/  IMAD.U32 R6, RZ, RZ, UR6 ;  /* 0x00000006ff067e24 */ /* 0x000fe2000f8e00ff */
[----:B-----5:R-:W-:Y:S01]  /*8330*/  MOV R11, UR5 ;  /* 0x00000005000b7c02 */ /* 0x020fe20008000f00 */
[----:B------:R-:W-:Y:S02]  /*8340*/  IMAD.U32 R10, RZ, RZ, UR4 ;  /* 0x00000004ff0a7e24 */ /* 0x000fe4000f8e00ff */
[----:B------:R-:W-:Y:S07]  /*8350*/  LEPC R20, `(.L_x_142) ;  /* 0x000000001014794e */ /* 0x000fee0000000000 */
[----:B--2-4-:R-:W-:Y:S05]  /*8360*/  CALL.ABS.NOINC R2 ;  /* 0x0000000002007343 */ /* 0x014fea0003c00000 */
.L_x_142:
[----:B------:R-:W-:Y:S01]  /*8370*/  ISETP.NE.AND P6, PT, R61, RZ, PT ;  /* 0x000000ff3d00720c */ /* 0x000fe20003fc5270 */
[----:B------:R-:W-:Y:S05]  /*8380*/  WARPSYNC.ALL ;  /* 0x0000000000007948 */ /* 0x000fea0003800000 */
[----:B------:R-:W-:Y:S01]  /*8390*/  R2UR UR4, R25 ;  /* 0x00000000190472ca */ /* 0x000fe200000e0000 */
[----:B----4-:R-:W-:Y:S01]  /*83a0*/  HADD2.F32 R3, -RZ, R28.H0_H0 ;  /* 0x2000001cff037230 */ /* 0x010fe20000004100 */
[----:B------:R-:W-:Y:S01]  /*83b0*/  ISETP.NE.AND P0, PT, R60, RZ, PT ;  /* 0x000000ff3c00720c */ /* 0x000fe20003f05270 */
[----:B------:R-:W-:Y:S01]  /*83c0*/  HADD2.F32 R20, -RZ, R30.H0_H0 ;  /* 0x2000001eff147230 */ /* 0x000fe20000004100 */
[----:B------:R-:W-:Y:S09]  /*83d0*/  BSSY.RECONVERGENT B0, `(.L_x_143) ;  /* 0x0000058000007945 */ /* 0x000ff20003800200 */
[----:B-12---:R-:W1:Y:S02]  /*83e0*/  LDTM.x16 R4, tmem[UR4+0x20] ;  /* 0x00002004000479ee */ /* 0x006e640008240000 */
        /* <DEDUP_REMOVED lines=59> */
[----:B------:R-:W-:Y:S02]  /*87a0*/  LEA R3, R26, UR43, 0x3 ;  /* 0x0000002b1a037c11 */ /* 0x000fe4000f8e18ff */
        /* <DEDUP_REMOVED lines=8> */
[----:B------:R-:W-:Y:S01]  /*8830*/  @P6 SHF.L.U32 R2, R59, 0x1f, RZ ;  /* 0x0000001f3b026819 */ /* 0x000fe200000006ff */
        /* <DEDUP_REMOVED lines=17> */
.L_x_144:
[----:B------:R-:W-:Y:S05]  /*8950*/  BSYNC.RECONVERGENT B0 ;  /* 0x0000000000007941 */ /* 0x000fea0003800200 */
.L_x_143:
        /* <DEDUP_REMOVED lines=19> */
.L_x_148:
[----:B------:R-:W-:Y:S05]  /*8a90*/  BSYNC B0 ;  /* 0x0000000000007941 */ /* 0x000fea0003800000 */
.L_x_147:
[----:B------:R-:W-:Y:S11]  /*8aa0*/  ISETP.NE.AND P0, PT, R64, RZ, PT ;  /* 0x000000ff4000720c */ /* 0x000ff60003f05270 */
[----:B------:R-:W-:Y:S02]  /*8ab0*/  @!UPT UIADD3 URZ, UPT, UPT, URZ, URZ, URZ ;  /* 0x000000fffffff290 */ /* 0x000fe4000fffe0ff */
[----:B------:R3:W4:Y:S04]  /*8ac0*/  @P0 LDS.128 R28, [R26+UR43+0x200] ;  /* 0x0002002b1a1c0984 */ /* 0x0007280008000c00 */
[----:B------:R3:W1:Y:S02]  /*8ad0*/  @P0 LDS.128 R36, [R65+0x200] ;  /* 0x0002000041240984 */ /* 0x0006640000000c00 */
.L_x_146:
[----:B------:R-:W-:Y:S05]  /*8ae0*/  BSYNC B1 ;  /* 0x0000000000017941 */ /* 0x000fea0003800000 */
.L_x_145:
[----:B--2---:R-:W-:Y:S05]  /*8af0*/  VIADD R0, R25, 0x30 ;  /* 0x0000003019007836 */ /* 0x004fea0000000000 */
[----:B------:R-:W-:Y:S04]  /*8b00*/  SHF.R.U32.HI R0, RZ, 0x15, R0 ;  /* 0x00000015ff007819 */ /* 0x000fe80000011600 */
[----:B------:R-:W-:Y:S11]  /*8b10*/  LOP3.LUT P0, RZ, R0, 0x3, R47, 0x48, !PT ;  /* 0x0000000300ff7812 */ /* 0x000ff6000780482f */
[----:B------:R-:W-:Y:S02]  /*8b20*/  @!UPT UIADD3 URZ, UPT, UPT, URZ, URZ, URZ ;  /* 0x000000fffffff290 */ /* 0x000fe4000fffe0ff */
[----:B------:R-:W-:Y:S05]  /*8b30*/  @!P0 BRA `(.L_x_150) ;  /* 0x0000000000408947 */ /* 0x000fea0003800000 */
[----:B------:R-:W2:Y:S01]  /*8b40*/  LDCU.64 UR8, c[0x4][0x70] ;  /* 0x01000e00ff0877ac */ /* 0x000ea20008000a00 */
[----:B------:R-:W-:Y:S01]  /*8b50*/  MOV R3, 0x0 ;  /* 0x0000000000037802 */ /* 0x000fe20000000f00 */
        /* <DEDUP_REMOVED lines=14> */
.L_x_150:
[----:B------:R-:W-:Y:S01]  /*8c40*/  ISETP.NE.AND P0, PT, R60, RZ, PT ;  /* 0x000000ff3c00720c */ /* 0x000fe20003f05270 */
[----:B------:R-:W-:Y:S05]  /*8c50*/  WARPSYNC.ALL ;  /* 0x0000000000007948 */ /* 0x000fea0003800000 */
[----:B------:R-:W-:Y:S01]  /*8c60*/  R2UR UR4, R25 ;  /* 0x00000000190472ca */ /* 0x000fe200000e0000 */
[--C-:B----4-:R-:W-:Y:S01]  /*8c70*/  HADD2.F32 R20, -RZ, R28.reuse.H0_H0 ;  /* 0x2000001cff147230 */ /* 0x110fe20000004100 */
[----:B------:R-:W-:Y:S01]  /*8c80*/  IADD3 R53, PT, PT, R53, 0x160, RZ ;  /* 0x0000016035357810 */ /* 0x000fe20007ffe0ff */
[----:B------:R-:W-:Y:S01]  /*8c90*/  HADD2.F32 R21, -RZ, R28.H1_H1 ;  /* 0x3000001cff157230 */ /* 0x000fe20000004100 */
[----:B------:R-:W-:Y:S01]  /*8ca0*/  BSSY.RECONVERGENT B0, `(.L_x_151) ;  /* 0x0000054000007945 */ /* 0x000fe20003800200 */
[--C-:B------:R-:W-:Y:S01]  /*8cb0*/  HADD2.F32 R25, -RZ, R29.reuse.H0_H0 ;  /* 0x2000001dff197230 */ /* 0x100fe20000004100 */
[----:B------:R-:W-:Y:S01]  /*8cc0*/  LOP3.LUT R53, R53, 0xfefffff8, RZ, 0xc0, !PT ;  /* 0xfefffff835357812 */ /* 0x000fe200078ec0ff */
[----:B---3--:R-:W-:Y:S02]  /*8cd0*/  HADD2.F32 R26, -RZ, R29.H1_H1 ;  /* 0x3000001dff1a7230 */ /* 0x008fe40000004100 */
[--C-:B------:R-:W-:Y:S02]  /*8ce0*/  HADD2.F32 R28, -RZ, R30.reuse.H0_H0 ;  /* 0x2000001eff1c7230 */ /* 0x100fe40000004100 */
[----:B------:R-:W-:Y:S02]  /*8cf0*/  HADD2.F32 R29, -RZ, R30.H1_H1 ;  /* 0x3000001eff1d7230 */ /* 0x000fe40000004100 */
[----:B-1----:R-:W1:Y:S01]  /*8d00*/  LDTM.x16 R4, tmem[UR4+0x30] ;  /* 0x00003004000479ee */ /* 0x002e620008240000 */
[----:B------:R-:W-:Y:S01]  /*8d10*/  NOP ;  /* 0x0000000000007918 */ /* 0x000fe20000000000 */
[----:B-1----:R1:W-:Y:S01]  /*8d20*/  SYNCS.ARRIVE.TRANS64.RED.A1T0 RZ, [R53+URZ], RZ ;  /* 0x000000ff35ff79a7 */ /* 0x0023e200081004ff */
[--C-:B------:R-:W-:Y:S02]  /*8d30*/  HADD2.F32 R30, -RZ, R31.reuse.H0_H0 ;  /* 0x2000001fff1e7230 */ /* 0x100fe40000004100 */
[----:B------:R-:W-:Y:S02]  /*8d40*/  HADD2.F32 R31, -RZ, R31.H1_H1 ;  /* 0x3000001fff1f7230 */ /* 0x000fe40000004100 */
        /* <DEDUP_REMOVED lines=8> */
[C---:B------:R-:W-:Y:S01]  /*8dd0*/  FMUL R4, R24.reuse, R4 ;  /* 0x0000000418047220 */ /* 0x040fe20000400000 */
[C---:B------:R-:W-:Y:S01]  /*8de0*/  FMUL R5, R24.reuse, R5 ;  /* 0x0000000518057220 */ /* 0x040fe20000400000 */
[C---:B------:R-:W-:Y:S01]  /*8df0*/  FMUL R6, R24.reuse, R6 ;  /* 0x0000000618067220 */ /* 0x040fe20000400000 */
[C---:B------:R-:W-:Y:S01]  /*8e00*/  FMUL R7, R24.reuse, R7 ;  /* 0x0000000718077220 */ /* 0x040fe20000400000 */
[C---:B------:R-:W-:Y:S01]  /*8e10*/  FFMA R4, R27.reuse, R20, R4 ;  /* 0x000000141b047223 */ /* 0x040fe20000000004 */
        /* <DEDUP_REMOVED lines=15> */
[C---:B------:R-:W-:Y:S01]  /*8f10*/  FMUL R12, R24.reuse, R16 ;  /* 0x00000010180c7220 */ /* 0x040fe20000400000 */
[C---:B------:R-:W-:Y:S01]  /*8f20*/  FFMA R0, R27.reuse, R32, R0 ;  /* 0x000000201b007223 */ /* 0x040fe20000000000 */
[C---:B------:R-:W-:Y:S01]  /*8f30*/  FMUL R13, R24.reuse, R17 ;  /* 0x00000011180d7220 */ /* 0x040fe20000400000 */
[----:B------:R-:W-:Y:S01]  /*8f40*/  FFMA R2, R27, R33, R2 ;  /* 0x000000211b027223 */ /* 0x000fe20000000002 */
[----:B------:R-:W-:Y:S01]  /*8f50*/  F2FP.F16.F32.PACK_AB R4, R5, R4 ;  /* 0x000000040504723e */ /* 0x000fe200000000ff */
[C---:B------:R-:W-:Y:S01]  /*8f60*/  FMUL R14, R24.reuse, R18 ;  /* 0x00000012180e7220 */ /* 0x040fe20000400000 */
[----:B------:R-:W-:Y:S01]  /*8f70*/  FFMA R3, R27, R34, R3 ;  /* 0x000000221b037223 */ /* 0x000fe20000000003 */
[----:B------:R-:W-:Y:S01]  /*8f80*/  F2FP.F16.F32.PACK_AB R5, R7, R6 ;  /* 0x000000060705723e */ /* 0x000fe200000000ff */
[----:B------:R-:W-:Y:S01]  /*8f90*/  FFMA R15, R27, R35, R15 ;  /* 0x000000231b0f7223 */ /* 0x000fe2000000000f */
[----:B------:R-:W-:Y:S01]  /*8fa0*/  FMUL R19, R24, R19 ;  /* 0x0000001318137220 */ /* 0x000fe20000400000 */
[----:B------:R-:W-:Y:S01]  /*8fb0*/  F2FP.F16.F32.PACK_AB R6, R9, R8 ;  /* 0x000000080906723e */ /* 0x000fe200000000ff */
[----:B------:R-:W-:Y:S01]  /*8fc0*/  FFMA R12, R27, R36, R12 ;  /* 0x000000241b0c7223 */ /* 0x000fe2000000000c */
[----:B------:R-:W-:Y:S01]  /*8fd0*/  F2FP.F16.F32.PACK_AB R7, R11, R10 ;  /* 0x0000000a0b07723e */ /* 0x000fe200000000ff */
[C---:B------:R-:W-:Y:S01]  /*8fe0*/  FFMA R13, R27.reuse, R37, R13 ;  /* 0x000000251b0d7223 */ /* 0x040fe2000000000d */
[C---:B------:R-:W-:Y:S01]  /*8ff0*/  FFMA R14, R27.reuse, R38, R14 ;  /* 0x000000261b0e7223 */ /* 0x040fe2000000000e */
[----:B------:R-:W-:Y:S01]  /*9000*/  FFMA R19, R27, R39, R19 ;  /* 0x000000271b137223 */ /* 0x000fe20000000013 */
[----:B------:R-:W-:Y:S01]  /*9010*/  F2FP.F16.F32.PACK_AB R16, R2, R0 ;  /* 0x000000000210723e */ /* 0x000fe200000000ff */
[----:B------:R1:W-:Y:S01]  /*9020*/  STS.128 [R56+UR43+0x3200], R4 ;  /* 0x0032000438007988 */ /* 0x0003e20008000c2b */
        /* <DEDUP_REMOVED lines=27> */
.L_x_152:
[----:B------:R-:W-:Y:S05]  /*91e0*/  BSYNC.RECONVERGENT B0 ;  /* 0x0000000000007941 */ /* 0x000fea0003800200 */
.L_x_151:
[----:B------:R-:W-:Y:S01]  /*91f0*/  BAR.SYNC.DEFER_BLOCKING 0x1, 0x80 ;  /* 0x0042000000007b1d */ /* 0x000fe20000010000 */
[----:B------:R-:W-:Y:S01]  /*9200*/  UISETP.NE.AND UP0, UPT, UR52, -0x4, UPT ;  /* 0xfffffffc3400788c */ /* 0x000fe2000bf05270 */
[----:B------:R-:W-:Y:S08]  /*9210*/  IADD3 R22, PT, PT, R22, 0x1, RZ ;  /* 0x0000000116167810 */ /* 0x000ff00007ffe0ff */
[----:B------:R-:W-:Y:S05]  /*9220*/  BRA.U !UP0, `(.L_x_153) ;  /* 0x0000000108287547 */ /* 0x000fea000b800000 */
[----:B------:R-:W-:Y:S01]  /*9230*/  ISETP.NE.AND P0, PT, R61, RZ, PT ;  /* 0x000000ff3d00720c */ /* 0x000fe20003f05270 */
[----:B------:R-:W-:Y:S01]  /*9240*/  IMAD.U32 R2, RZ, RZ, UR46 ;  /* 0x0000002eff027e24 */ /* 0x000fe2000f8e00ff */
[----:B------:R-:W-:Y:S01]  /*9250*/  UIADD3 UR4, UPT, UPT, UR46, 0x1, URZ ;  /* 0x000000012e047890 */ /* 0x000fe2000fffe0ff */
[----:B------:R-:W-:Y:S03]  /*9260*/  IMAD.U32 R0, RZ, RZ, UR47 ;  /* 0x0000002fff007e24 */ /* 0x000fe6000f8e00ff */
[----:B------:R-:W-:Y:S04]  /*9270*/  UISETP.NE.AND UP0, UPT, UR4, 0x4, UPT ;  /* 0x000000040400788c */ /* 0x000fe8000bf05270 */
[----:B------:R-:W-:Y:S03]  /*9280*/  USEL UR46, UR4, URZ, UP0 ;  /* 0x000000ff042e7287 */ /* 0x000fe60008000000 */
[----:B------:R-:W-:Y:S05]  /*9290*/  @P0 LEA R2, R2, UR43, 0x3 ;  /* 0x0000002b02020c11 */ /* 0x000fea000f8e18ff */
[----:B------:R-:W-:Y:S05]  /*92a0*/  @P0 VIADD R2, R2, 0xf0 ;  /* 0x000000f002020836 */ /* 0x000fea0000000000 */
[----:B------:R-:W-:Y:S04]  /*92b0*/  @P0 PRMT R0, R0, 0x654, R2 ;  /* 0x0000065400000816 */ /* 0x000fe80000000002 */
[----:B------:R2:W-:Y:S03]  /*92c0*/  @P0 SYNCS.ARRIVE.TRANS64.RED.A1T0 RZ, [R0+URZ], RZ ;  /* 0x000000ff00ff09a7 */ /* 0x0005e600081004ff */
.L_x_153:
[----:B------:R-:W-:Y:S01]  /*92d0*/  R2UR UR4, R50 ;  /* 0x00000000320472ca */ /* 0x000fe200000e0000 */
[----:B------:R-:W-:Y:S01]  /*92e0*/  UISETP.NE.AND UP0, UPT, UR62, URZ, UPT ;  /* 0x000000ff3e00728c */ /* 0x000fe2000bf05270 */
[----:B------:R-:W-:Y:S01]  /*92f0*/  ISETP.NE.AND P0, PT, R55, 0x2, PT ;  /* 0x000000023700780c */ /* 0x000fe20003f05270 */
[----:B------:R-:W-:Y:S01]  /*9300*/  UIADD3 UR31, UPT, UPT, UR38, UR63, URZ ;  /* 0x0000003f261f7290 */ /* 0x000fe2000fffe0ff */
[----:B------:R-:W-:Y:S01]  /*9310*/  ISETP.NE.AND P1, PT, R22, 0x4, PT ;  /* 0x000000041600780c */ /* 0x000fe20003f25270 */
[----:B------:R-:W-:Y:S01]  /*9320*/  UIADD3 UR52, UPT, UPT, UR52, 0x4, URZ ;  /* 0x0000000434347890 */ /* 0x000fe2000fffe0ff */
[----:B------:R-:W-:Y:S01]  /*9330*/  SEL R2, RZ, 0x1, P0 ;  /* 0x00000001ff027807 */ /* 0x000fe20000000000 */
[----:B------:R-:W-:Y:S01]  /*9340*/  UMOV UR36, UR61 ;  /* 0x0000003d00247c82 */ /* 0x000fe20008000000 */
[----:B--2---:R-:W-:Y:S02]  /*9350*/  SEL R0, RZ, 0x1, P1 ;  /* 0x00000001ff007807 */ /* 0x004fe40000800000 */
[----:B------:R-:W-:Y:S02]  /*9360*/  LOP3.LUT R57, R57, R2, RZ, 0x3c, !PT ;  /* 0x0000000239397212 */ /* 0x000fe400078e3cff */
[----:B------:R-:W-:Y:S01]  /*9370*/  LOP3.LUT R58, R58, R0, RZ, 0x3c, !PT ;  /* 0x000000003a3a7212 */ /* 0x000fe200078e3cff */
[----:B------:R-:W-:Y:S01]  /*9380*/  UIADD3 UR30, UPT, UPT, UR37, UR4, URZ ;  /* 0x00000004251e7290 */ /* 0x000fe2000fffe0ff */
[----:B------:R-:W-:Y:S02]  /*9390*/  SEL R55, R55, RZ, P0 ;  /* 0x000000ff37377207 */ /* 0x000fe40000000000 */
[----:B------:R-:W-:Y:S01]  /*93a0*/  SEL R22, R22, RZ, P1 ;  /* 0x000000ff16167207 */ /* 0x000fe20000800000 */
[----:B------:R-:W-:Y:S08]  /*93b0*/  BRA.U UP0, `(.L_x_154) ;  /* 0xffffffcd005c7547 */ /* 0x000ff0000b83ffff */
[----:B------:R-:W-:-:S13]  /*93c0*/  R2UR UR4, R51 ;  /* 0x00000000330472ca */ /* 0x000fda00000e0000 */
[----:B------:R-:W-:-:S09]  /*93d0*/  UISETP.NE.AND UP0, UPT, UR4, URZ, UPT ;  /* 0x000000ff0400728c */ /* 0x000fd2000bf05270 */
[----:B------:R-:W-:Y:S05]  /*93e0*/  BRA.U !UP0, `(.L_x_155) ;  /* 0x0000000108487547 */ /* 0x000fea000b800000 */
[----:B------:R-:W2:Y:S02]  /*93f0*/  LDCU.64 UR4, c[0x0][0x890] ;  /* 0x00011200ff0477ac */ /* 0x000ea40008000a00 */
[----:B--2---:R-:W-:-:S04]  /*9400*/  UISETP.NE.U32.AND UP0, UPT, UR4, URZ, UPT ;  /* 0x000000ff0400728c */ /* 0x004fc8000bf05070 */
[----:B------:R-:W-:-:S09]  /*9410*/  UISETP.NE.AND.EX UP0, UPT, UR5, URZ, UPT, UP0 ;  /* 0x000000ff0500728c */ /* 0x000fd2000bf05300 */
[----:B------:R-:W-:Y:S05]  /*9420*/  BRA.U UP0, `(.L_x_156) ;  /* 0x00000001000c7547 */ /* 0x000fea000b800000 */
[----:B------:R-:W-:-:S13]  /*9430*/  FSETP.NEU.AND P0, PT, R27, RZ, PT ;  /* 0x000000ff1b00720b */ /* 0x000fda0003f0d000 */
[----:B------:R-:W-:Y:S05]  /*9440*/  @!P0 EXIT ;  /* 0x000000000000894d */ /* 0x000fea0003800000 */
[----:B------:R-:W-:Y:S05]  /*9450*/  BRA `(.L_x_155) ;  /* 0x00000000002c7947 */ /* 0x000fea0003800000 */
.L_x_156:
[----:B------:R-:W-:Y:S01]  /*9460*/  ISETP.NE.AND P0, PT, R54, RZ, PT ;  /* 0x000000ff3600720c */ /* 0x000fe20003f05270 */
[----:B------:R-:W-:-:S12]  /*9470*/  BSSY.RECONVERGENT B0, `(.L_x_155) ;  /* 0x0000009000007945 */ /* 0x000fd80003800200 */
[----:B------:R-:W-:Y:S05]  /*9480*/  @P0 BRA `(.L_x_157) ;  /* 0x0000000000140947 */ /* 0x000fea0003800000 */
[----:B------:R-:W2:Y:S02]  /*9490*/  LDCU.64 UR4, c[0x0][0x888] ;  /* 0x00011100ff0477ac */ /* 0x000ea40008000a00 */
[----:B--2---:R-:W-:-:S04]  /*94a0*/  ISETP.NE.U32.AND P0, PT, RZ, UR4, PT ;  /* 0x00000004ff007c0c */ /* 0x004fc8000bf05070 */
[----:B------:R-:W-:-:S13]  /*94b0*/  ISETP.NE.AND.EX P0, PT, RZ, UR5, PT, P0 ;  /* 0x00000005ff007c0c */ /* 0x000fda000bf05300 */
[----:B------:R-:W-:Y:S05]  /*94c0*/  @!P0 EXIT ;  /* 0x000000000000894d */ /* 0x000fea0003800000 */
[----:B------:R-:W-:Y:S05]  /*94d0*/  BRA `(.L_x_158) ;  /* 0x0000000000087947 */ /* 0x000fea0003800000 */
.L_x_157:
[----:B------:R-:W-:-:S13]  /*94e0*/  FSETP.NEU.AND P0, PT, R27, RZ, PT ;  /* 0x000000ff1b00720b */ /* 0x000fda0003f0d000 */
[----:B------:R-:W-:Y:S05]  /*94f0*/  @!P0 EXIT ;  /* 0x000000000000894d */ /* 0x000fea0003800000 */
.L_x_158:
[----:B------:R-:W-:Y:S05]  /*9500*/  BSYNC.RECONVERGENT B0 ;  /* 0x0000000000007941 */ /* 0x000fea0003800200 */
.L_x_155:
[----:B------:R-:W-:Y:S01]  /*9510*/  ULEA UR4, UR46, UR43, 0x3 ;  /* 0x0000002b2e047291 */ /* 0x000fe2000f8e18ff */
[----:B------:R-:W-:-:S04]  /*9520*/  DEPBAR.LE SB0, 0x0 ;  /* 0x000080000000791a */ /* 0x000fc80000000000 */
[----:B------:R-:W-:-:S04]  /*9530*/  UIADD3 UR4, UPT, UPT, UR4, 0xf0, URZ ;  /* 0x000000f004047890 */ /* 0x000fc8000fffe0ff */
[----:B------:R-:W-:-:S09]  /*9540*/  UPRMT UR4, UR47, 0x654, UR4 ;  /* 0x000006542f047896 */ /* 0x000fd20008000004 */
[----:B------:R-:W-:Y:S01]  /*9550*/  SYNCS.ARRIVE.TRANS64.RED.A1T0 RZ, [UR4], RZ ;  /* 0x000000ffffff79a7 */ /* 0x000fe20008100404 */
[----:B------:R-:W-:Y:S05]  /*9560*/  EXIT ;  /* 0x000000000000794d */ /* 0x000fea0003800000 */
.L_x_25:
[----:B--2---:R2:W3:Y:S02]  /*9570*/  SYNCS.PHASECHK.TRANS64.TRYWAIT P0, [R0+URZ+0x190], R2 ;  /* 0x00019002000075a7 */ /* 0x0044e400080011ff */
[----:B---3--:R-:W-:Y:S05]  /*9580*/  @!P0 NANOSLEEP.SYNCS 0x989680 ;  /* 0x009896800000895d */ /* 0x008fea0003900000 */
[----:B------:R-:W3:Y:S02]  /*9590*/  @!P0 SYNCS.PHASECHK.TRANS64 P0, [R0+URZ+0x190], R2 ;  /* 0x00019002000085a7 */ /* 0x000ee400080010ff */
[----:B---3--:R-:W-:Y:S05]  /*95a0*/  @!P0 BRA `(.L_x_25) ;  /* 0xfffffffc00f08947 */ /* 0x008fea000383ffff */
[----:B------:R-:W-:Y:S05]  /*95b0*/  BRA `(.L_x_159) ;  /* 0xffffff8400887947 */ /* 0x000fea000383ffff */
.L_x_28:
[----:B-1----:R-:W-:-:S07]  /*95c0*/  MOV R0, UR33 ;  /* 0x0000002100007c02 */ /* 0x002fce0008000f00 */
.L_x_160:
[----:B-1----:R1:W2:Y:S02]  /*95d0*/  SYNCS.PHASECHK.TRANS64.TRYWAIT P0, [R0+URZ+0x68], R3 ;  /* 0x00006803000075a7 */ /* 0x0022a400080011ff */
[----:B--2---:R-:W-:Y:S05]  /*95e0*/  @!P0 NANOSLEEP.SYNCS 0x989680 ;  /* 0x009896800000895d */ /* 0x004fea0003900000 */
[----:B------:R-:W2:Y:S02]  /*95f0*/  @!P0 SYNCS.PHASECHK.TRANS64 P0, [R0+URZ+0x68], R3 ;  /* 0x00006803000085a7 */ /* 0x000ea400080010ff */
[----:B--2---:R-:W-:Y:S05]  /*9600*/  @!P0 BRA `(.L_x_160) ;  /* 0xfffffffc00f08947 */ /* 0x004fea000383ffff */
[----:B------:R-:W-:Y:S05]  /*9610*/  BRA `(.L_x_27) ;  /* 0xffffff8400dc7947 */ /* 0x000fea000383ffff */
.L_x_35:
[----:B-1----:R-:W-:-:S07]  /*9620*/  MOV R0, UR17 ;  /* 0x0000001100007c02 */ /* 0x002fce0008000f00 */
.L_x_161:
[----:B-1----:R1:W2:Y:S02]  /*9630*/  SYNCS.PHASECHK.TRANS64.TRYWAIT P0, [R0+URZ+0x68], R3 ;  /* 0x00006803000075a7 */ /* 0x0022a400080011ff */
[----:B--2---:R-:W-:Y:S05]  /*9640*/  @!P0 NANOSLEEP.SYNCS 0x989680 ;  /* 0x009896800000895d */ /* 0x004fea0003900000 */
[----:B------:R-:W2:Y:S02]  /*9650*/  @!P0 SYNCS.PHASECHK.TRANS64 P0, [R0+URZ+0x68], R3 ;  /* 0x00006803000085a7 */ /* 0x000ea400080010ff */
[----:B--2---:R-:W-:Y:S05]  /*9660*/  @!P0 BRA `(.L_x_161) ;  /* 0xfffffffc00f08947 */ /* 0x004fea000383ffff */
[----:B------:R-:W-:Y:S05]  /*9670*/  BRA `(.L_x_34) ;  /* 0xffffff8800a07947 */ /* 0x000fea000383ffff */
.L_x_40:
[----:B-1----:R1:W2:Y:S02]  /*9680*/  SYNCS.PHASECHK.TRANS64.TRYWAIT P0, [R3+URZ+0x120], R0 ;  /* 0x00012000030075a7 */ /* 0x0022a400080011ff */
[----:B--2---:R-:W-:Y:S05]  /*9690*/  @!P0 NANOSLEEP.SYNCS 0x989680 ;  /* 0x009896800000895d */ /* 0x004fea0003900000 */
[----:B------:R-:W2:Y:S02]  /*96a0*/  @!P0 SYNCS.PHASECHK.TRANS64 P0, [R3+URZ+0x120], R0 ;  /* 0x00012000030085a7 */ /* 0x000ea400080010ff */
[----:B--2---:R-:W-:Y:S05]  /*96b0*/  @!P0 BRA `(.L_x_40) ;  /* 0xfffffffc00f08947 */ /* 0x004fea000383ffff */
[----:B------:R-:W-:Y:S05]  /*96c0*/  BRA `(.L_x_162) ;  /* 0xffffff8c004c7947 */ /* 0x000fea000383ffff */
.L_x_44:
[----:B------:R-:W-:-:S07]  /*96d0*/  MOV R0, UR4 ;  /* 0x0000000400007c02 */ /* 0x000fce0008000f00 */
.L_x_163:
[----:B-1----:R1:W2:Y:S02]  /*96e0*/  SYNCS.PHASECHK.TRANS64.TRYWAIT P0, [R0+URZ], R2 ;  /* 0x00000002000075a7 */ /* 0x0022a400080011ff */
[----:B--2---:R-:W-:Y:S05]  /*96f0*/  @!P0 NANOSLEEP.SYNCS 0x989680 ;  /* 0x009896800000895d */ /* 0x004fea0003900000 */
[----:B------:R-:W2:Y:S02]  /*9700*/  @!P0 SYNCS.PHASECHK.TRANS64 P0, [R0+URZ], R2 ;  /* 0x00000002000085a7 */ /* 0x000ea400080010ff */
[----:B--2---:R-:W-:Y:S05]  /*9710*/  @!P0 BRA `(.L_x_163) ;  /* 0xfffffffc00f08947 */ /* 0x004fea000383ffff */
[----:B------:R-:W-:Y:S05]  /*9720*/  BRA `(.L_x_164) ;  /* 0xffffff9000f47947 */ /* 0x000fea000383ffff */
.L_x_45:
[----:B------:R-:W-:-:S07]  /*9730*/  MOV R0, UR5 ;  /* 0x0000000500007c02 */ /* 0x000fce0008000f00 */
.L_x_165:
[----:B-1----:R1:W2:Y:S02]  /*9740*/  SYNCS.PHASECHK.TRANS64.TRYWAIT P0, [R0+URZ], R3 ;  /* 0x00000003000075a7 */ /* 0x0022a400080011ff */
[----:B--2---:R-:W-:Y:S05]  /*9750*/  @!P0 NANOSLEEP.SYNCS 0x989680 ;  /* 0x009896800000895d */ /* 0x004fea0003900000 */
[----:B------:R-:W2:Y:S02]  /*9760*/  @!P0 SYNCS.PHASECHK.TRANS64 P0, [R0+URZ], R3 ;  /* 0x00000003000085a7 */ /* 0x000ea400080010ff */
[----:B--2---:R-:W-:Y:S05]  /*9770*/  @!P0 BRA `(.L_x_165) ;  /* 0xfffffffc00f08947 */ /* 0x004fea000383ffff */
[----:B------:R-:W-:Y:S05]  /*9780*/  BRA `(.L_x_166) ;  /* 0xffffff9400007947 */ /* 0x000fea000383ffff */
.L_x_46:
[----:B------:R-:W-:-:S07]  /*9790*/  MOV R0, UR5 ;  /* 0x0000000500007c02 */ /* 0x000fce0008000f00 */
.L_x_167:
[----:B-1----:R1:W2:Y:S02]  /*97a0*/  SYNCS.PHASECHK.TRANS64.TRYWAIT P0, [R0+URZ], R3 ;  /* 0x00000003000075a7 */ /* 0x0022a400080011ff */
[----:B--2---:R-:W-:Y:S05]  /*97b0*/  @!P0 NANOSLEEP.SYNCS 0x989680 ;  /* 0x009896800000895d */ /* 0x004fea0003900000 */
[----:B------:R-:W2:Y:S02]  /*97c0*/  @!P0 SYNCS.PHASECHK.TRANS64 P0, [R0+URZ], R3 ;  /* 0x00000003000085a7 */ /* 0x000ea400080010ff */
[----:B--2---:R-:W-:Y:S05]  /*97d0*/  @!P0 BRA `(.L_x_167) ;  /* 0xfffffffc00f08947 */ /* 0x004fea000383ffff */
[----:B------:R-:W-:Y:S05]  /*97e0*/  BRA `(.L_x_168) ;  /* 0xffffff94000c7947 */ /* 0x000fea000383ffff */
.L_x_47:
[----:B------:R-:W-:-:S07]  /*97f0*/  MOV R0, UR5 ;  /* 0x0000000500007c02 */ /* 0x000fce0008000f00 */
.L_x_169:
[----:B-1----:R1:W2:Y:S02]  /*9800*/  SYNCS.PHASECHK.TRANS64.TRYWAIT P0, [R0+URZ], R3 ;  /* 0x00000003000075a7 */ /* 0x0022a400080011ff */
[----:B--2---:R-:W-:Y:S05]  /*9810*/  @!P0 NANOSLEEP.SYNCS 0x989680 ;  /* 0x009896800000895d */ /* 0x004fea0003900000 */
[----:B------:R-:W2:Y:S02]  /*9820*/  @!P0 SYNCS.PHASECHK.TRANS64 P0, [R0+URZ], R3 ;  /* 0x00000003000085a7 */ /* 0x000ea400080010ff */
[----:B--2---:R-:W-:Y:S05]  /*9830*/  @!P0 BRA `(.L_x_169) ;  /* 0xfffffffc00f08947 */ /* 0x004fea000383ffff */
[----:B------:R-:W-:Y:S05]  /*9840*/  BRA `(.L_x_170) ;  /* 0xffffff9400187947 */ /* 0x000fea000383ffff */
.L_x_48:
[----:B------:R-:W-:-:S07]  /*9850*/  MOV R0, UR5 ;  /* 0x0000000500007c02 */ /* 0x000fce0008000f00 */
.L_x_171:
[----:B-1----:R1:W2:Y:S02]  /*9860*/  SYNCS.PHASECHK.TRANS64.TRYWAIT P0, [R0+URZ], R3 ;  /* 0x00000003000075a7 */ /* 0x0022a400080011ff */
[----:B--2---:R-:W-:Y:S05]  /*9870*/  @!P0 NANOSLEEP.SYNCS 0x989680 ;  /* 0x009896800000895d */ /* 0x004fea0003900000 */
[----:B------:R-:W2:Y:S02]  /*9880*/  @!P0 SYNCS.PHASECHK.TRANS64 P0, [R0+URZ], R3 ;  /* 0x00000003000085a7 */ /* 0x000ea400080010ff */
[----:B--2---:R-:W-:Y:S05]  /*9890*/  @!P0 BRA `(.L_x_171) ;  /* 0xfffffffc00f08947 */ /* 0x004fea000383ffff */
[----:B------:R-:W-:Y:S05]  /*98a0*/  BRA `(.L_x_172) ;  /* 0xffffff9400247947 */ /* 0x000fea000383ffff */
.L_x_49:
[----:B------:R-:W-:-:S07]  /*98b0*/  MOV R0, UR5 ;  /* 0x0000000500007c02 */ /* 0x000fce0008000f00 */
.L_x_173:
[----:B-1----:R1:W2:Y:S02]  /*98c0*/  SYNCS.PHASECHK.TRANS64.TRYWAIT P0, [R0+URZ], R3 ;  /* 0x00000003000075a7 */ /* 0x0022a400080011ff */
[----:B--2---:R-:W-:Y:S05]  /*98d0*/  @!P0 NANOSLEEP.SYNCS 0x989680 ;  /* 0x009896800000895d */ /* 0x004fea0003900000 */
[----:B------:R-:W2:Y:S02]  /*98e0*/  @!P0 SYNCS.PHASECHK.TRANS64 P0, [R0+URZ], R3 ;  /* 0x00000003000085a7 */ /* 0x000ea400080010ff */
[----:B--2---:R-:W-:Y:S05]  /*98f0*/  @!P0 BRA `(.L_x_173) ;  /* 0xfffffffc00f08947 */ /* 0x004fea000383ffff */
[----:B------:R-:W-:Y:S05]  /*9900*/  BRA `(.L_x_174) ;  /* 0xffffff9400307947 */ /* 0x000fea000383ffff */
.L_x_50:
[----:B------:R-:W-:-:S07]  /*9910*/  MOV R0, UR5 ;  /* 0x0000000500007c02 */ /* 0x000fce0008000f00 */
.L_x_175:
[----:B-1----:R1:W2:Y:S02]  /*9920*/  SYNCS.PHASECHK.TRANS64.TRYWAIT P0, [R0+URZ], R3 ;  /* 0x00000003000075a7 */ /* 0x0022a400080011ff */
[----:B--2---:R-:W-:Y:S05]  /*9930*/  @!P0 NANOSLEEP.SYNCS 0x989680 ;  /* 0x009896800000895d */ /* 0x004fea0003900000 */
[----:B------:R-:W2:Y:S02]  /*9940*/  @!P0 SYNCS.PHASECHK.TRANS64 P0, [R0+URZ], R3 ;  /* 0x00000003000085a7 */ /* 0x000ea400080010ff */
[----:B--2---:R-:W-:Y:S05]  /*9950*/  @!P0 BRA `(.L_x_175) ;  /* 0xfffffffc00f08947 */ /* 0x004fea000383ffff */
[----:B------:R-:W-:Y:S05]  /*9960*/  BRA `(.L_x_176) ;  /* 0xffffff94003c7947 */ /* 0x000fea000383ffff */
.L_x_51:
[----:B------:R-:W-:-:S07]  /*9970*/  MOV R0, UR5 ;  /* 0x0000000500007c02 */ /* 0x000fce0008000f00 */
.L_x_177:
[----:B-1----:R1:W2:Y:S02]  /*9980*/  SYNCS.PHASECHK.TRANS64.TRYWAIT P0, [R0+URZ], R3 ;  /* 0x00000003000075a7 */ /* 0x0022a400080011ff */
[----:B--2---:R-:W-:Y:S05]  /*9990*/  @!P0 NANOSLEEP.SYNCS 0x989680 ;  /* 0x009896800000895d */ /* 0x004fea0003900000 */
[----:B------:R-:W2:Y:S02]  /*99a0*/  @!P0 SYNCS.PHASECHK.TRANS64 P0, [R0+URZ], R3 ;  /* 0x00000003000085a7 */ /* 0x000ea400080010ff */
[----:B--2---:R-:W-:Y:S05]  /*99b0*/  @!P0 BRA `(.L_x_177) ;  /* 0xfffffffc00f08947 */ /* 0x004fea000383ffff */
[----:B------:R-:W-:Y:S05]  /*99c0*/  BRA `(.L_x_178) ;  /* 0xffffff9400487947 */ /* 0x000fea000383ffff */
.L_x_52:
[----:B------:R-:W-:-:S07]  /*99d0*/  MOV R0, UR5 ;  /* 0x0000000500007c02 */ /* 0x000fce0008000f00 */
.L_x_179:
[----:B-1----:R1:W2:Y:S02]  /*99e0*/  SYNCS.PHASECHK.TRANS64.TRYWAIT P0, [R0+URZ], R3 ;  /* 0x00000003000075a7 */ /* 0x0022a400080011ff */
[----:B--2---:R-:W-:Y:S05]  /*99f0*/  @!P0 NANOSLEEP.SYNCS 0x989680 ;  /* 0x009896800000895d */ /* 0x004fea0003900000 */
[----:B------:R-:W2:Y:S02]  /*9a00*/  @!P0 SYNCS.PHASECHK.TRANS64 P0, [R0+URZ], R3 ;  /* 0x00000003000085a7 */ /* 0x000ea400080010ff */
[----:B--2---:R-:W-:Y:S05]  /*9a10*/  @!P0 BRA `(.L_x_179) ;  /* 0xfffffffc00f08947 */ /* 0x004fea000383ffff */
[----:B------:R-:W-:Y:S05]  /*9a20*/  BRA `(.L_x_180) ;  /* 0xffffff9400547947 */ /* 0x000fea000383ffff */
.L_x_53:
[----:B------:R-:W-:-:S07]  /*9a30*/  MOV R0, UR5 ;  /* 0x0000000500007c02 */ /* 0x000fce0008000f00 */
.L_x_181:
[----:B-1----:R1:W2:Y:S02]  /*9a40*/  SYNCS.PHASECHK.TRANS64.TRYWAIT P0, [R0+URZ], R3 ;  /* 0x00000003000075a7 */ /* 0x0022a400080011ff */
[----:B--2---:R-:W-:Y:S05]  /*9a50*/  @!P0 NANOSLEEP.SYNCS 0x989680 ;  /* 0x009896800000895d */ /* 0x004fea0003900000 */
[----:B------:R-:W2:Y:S02]  /*9a60*/  @!P0 SYNCS.PHASECHK.TRANS64 P0, [R0+URZ], R3 ;  /* 0x00000003000085a7 */ /* 0x000ea400080010ff */
[----:B--2---:R-:W-:Y:S05]  /*9a70*/  @!P0 BRA `(.L_x_181) ;  /* 0xfffffffc00f08947 */ /* 0x004fea000383ffff */
[----:B------:R-:W-:Y:S05]  /*9a80*/  BRA `(.L_x_182) ;  /* 0xffffff9400607947 */ /* 0x000fea000383ffff */
.L_x_54:
[----:B------:R-:W-:-:S07]  /*9a90*/  MOV R0, UR5 ;  /* 0x0000000500007c02 */ /* 0x000fce0008000f00 */
.L_x_183:
[----:B-1----:R1:W2:Y:S02]  /*9aa0*/  SYNCS.PHASECHK.TRANS64.TRYWAIT P0, [R0+URZ], R3 ;  /* 0x00000003000075a7 */ /* 0x0022a400080011ff */
[----:B--2---:R-:W-:Y:S05]  /*9ab0*/  @!P0 NANOSLEEP.SYNCS 0x989680 ;  /* 0x009896800000895d */ /* 0x004fea0003900000 */
[----:B------:R-:W2:Y:S02]  /*9ac0*/  @!P0 SYNCS.PHASECHK.TRANS64 P0, [R0+URZ], R3 ;  /* 0x00000003000085a7 */ /* 0x000ea400080010ff */
[----:B--2---:R-:W-:Y:S05]  /*9ad0*/  @!P0 BRA `(.L_x_183) ;  /* 0xfffffffc00f08947 */ /* 0x004fea000383ffff */
[----:B------:R-:W-:Y:S05]  /*9ae0*/  BRA `(.L_x_184) ;  /* 0xffffff94006c7947 */ /* 0x000fea000383ffff */
.L_x_55:
[----:B------:R-:W-:-:S07]  /*9af0*/  MOV R0, UR5 ;  /* 0x0000000500007c02 */ /* 0x000fce0008000f00 */
.L_x_185:
[----:B-1----:R1:W2:Y:S02]  /*9b00*/  SYNCS.PHASECHK.TRANS64.TRYWAIT P0, [R0+URZ], R3 ;  /* 0x00000003000075a7 */ /* 0x0022a400080011ff */
[----:B--2---:R-:W-:Y:S05]  /*9b10*/  @!P0 NANOSLEEP.SYNCS 0x989680 ;  /* 0x009896800000895d */ /* 0x004fea0003900000 */
[----:B------:R-:W2:Y:S02]  /*9b20*/  @!P0 SYNCS.PHASECHK.TRANS64 P0, [R0+URZ], R3 ;  /* 0x00000003000085a7 */ /* 0x000ea400080010ff */
[----:B--2---:R-:W-:Y:S05]  /*9b30*/  @!P0 BRA `(.L_x_185) ;  /* 0xfffffffc00f08947 */ /* 0x004fea000383ffff */
[----:B------:R-:W-:Y:S05]  /*9b40*/  BRA `(.L_x_186) ;  /* 0xffffff9400787947 */ /* 0x000fea000383ffff */
.L_x_58:
[----:B--2---:R2:W3:Y:S02]  /*9b50*/  SYNCS.PHASECHK.TRANS64.TRYWAIT P0, [R2+URZ+0x180], R4 ;  /* 0x00018004020075a7 */ /* 0x0044e400080011ff */
[----:B---3--:R-:W-:Y:S05]  /*9b60*/  @!P0 NANOSLEEP.SYNCS 0x989680 ;  /* 0x009896800000895d */ /* 0x008fea0003900000 */
[----:B------:R-:W3:Y:S02]  /*9b70*/  @!P0 SYNCS.PHASECHK.TRANS64 P0, [R2+URZ+0x180], R4 ;  /* 0x00018004020085a7 */ /* 0x000ee400080010ff */
[----:B---3--:R-:W-:Y:S05]  /*9b80*/  @!P0 BRA `(.L_x_58) ;  /* 0xfffffffc00f08947 */ /* 0x008fea000383ffff */
[----:B------:R-:W-:Y:S05]  /*9b90*/  BRA `(.L_x_187) ;  /* 0xffffff9400d47947 */ /* 0x000fea000383ffff */
.L_x_59:
[----:B------:R-:W-:-:S07]  /*9ba0*/  MOV R2, UR4 ;  /* 0x0000000400027c02 */ /* 0x000fce0008000f00 */
.L_x_188:
[----:B--2---:R2:W3:Y:S02]  /*9bb0*/  SYNCS.PHASECHK.TRANS64.TRYWAIT P0, [R2+URZ+0x130], R5 ;  /* 0x00013005020075a7 */ /* 0x0044e400080011ff */
[----:B---3--:R-:W-:Y:S05]  /*9bc0*/  @!P0 NANOSLEEP.SYNCS 0x989680 ;  /* 0x009896800000895d */ /* 0x008fea0003900000 */
[----:B------:R-:W3:Y:S02]  /*9bd0*/  @!P0 SYNCS.PHASECHK.TRANS64 P0, [R2+URZ+0x130], R5 ;  /* 0x00013005020085a7 */ /* 0x000ee400080010ff */
[----:B---3--:R-:W-:Y:S05]  /*9be0*/  @!P0 BRA `(.L_x_188) ;  /* 0xfffffffc00f08947 */ /* 0x008fea000383ffff */
[----:B------:R-:W-:Y:S05]  /*9bf0*/  BRA `(.L_x_189) ;  /* 0xffffff9400e47947 */ /* 0x000fea000383ffff */
.L_x_60:
[----:B--2---:R2:W3:Y:S02]  /*9c00*/  SYNCS.PHASECHK.TRANS64.TRYWAIT P1, [R2+URZ+0x120], R4 ;  /* 0x00012004020075a7 */ /* 0x0044e400080211ff */
[----:B---3--:R-:W-:Y:S05]  /*9c10*/  @!P1 NANOSLEEP.SYNCS 0x989680 ;  /* 0x009896800000995d */ /* 0x008fea0003900000 */
[----:B------:R-:W3:Y:S02]  /*9c20*/  @!P1 SYNCS.PHASECHK.TRANS64 P1, [R2+URZ+0x120], R4 ;  /* 0x00012004020095a7 */ /* 0x000ee400080210ff */
[----:B---3--:R-:W-:Y:S05]  /*9c30*/  @!P1 BRA `(.L_x_60) ;  /* 0xfffffffc00f09947 */ /* 0x008fea000383ffff */
[----:B------:R-:W-:Y:S05]  /*9c40*/  BRA `(.L_x_190) ;  /* 0xffffff9800147947 */ /* 0x000fea000383ffff */
.L_x_63:
[----:B------:R-:W-:-:S07]  /*9c50*/  MOV R0, UR4 ;  /* 0x0000000400007c02 */ /* 0x000fce0008000f00 */
.L_x_191:
[----:B--2---:R2:W3:Y:S02]  /*9c60*/  SYNCS.PHASECHK.TRANS64.TRYWAIT P0, [R0+URZ+0x130], R2 ;  /* 0x00013002000075a7 */ /* 0x0044e400080011ff */
[----:B---3--:R-:W-:Y:S05]  /*9c70*/  @!P0 NANOSLEEP.SYNCS 0x989680 ;  /* 0x009896800000895d */ /* 0x008fea0003900000 */
[----:B------:R-:W3:Y:S02]  /*9c80*/  @!P0 SYNCS.PHASECHK.TRANS64 P0, [R0+URZ+0x130], R2 ;  /* 0x00013002000085a7 */ /* 0x000ee400080010ff */
[----:B---3--:R-:W-:Y:S05]  /*9c90*/  @!P0 BRA `(.L_x_191) ;  /* 0xfffffffc00f08947 */ /* 0x008fea000383ffff */
[----:B------:R-:W-:Y:S05]  /*9ca0*/  BRA `(.L_x_62) ;  /* 0xffffff9800687947 */ /* 0x000fea000383ffff */
.L_x_72:
[----:B--2---:R-:W-:-:S04]  /*9cb0*/  MOV R5, UR5 ;  /* 0x0000000500057c02 */ /* 0x004fc80008000f00 */
[----:B------:R2:W3:Y:S03]  /*9cc0*/  SYNCS.PHASECHK.TRANS64.TRYWAIT P0, [R5+URZ+0x8], R6 ;  /* 0x00000806050075a7 */ /* 0x0004e600080011ff */
[----:B---3--:R-:W-:Y:S05]  /*9cd0*/  @!P0 NANOSLEEP.SYNCS 0x989680 ;  /* 0x009896800000895d */ /* 0x008fea0003900000 */
[----:B------:R-:W3:Y:S02]  /*9ce0*/  @!P0 SYNCS.PHASECHK.TRANS64 P0, [R5+URZ+0x8], R6 ;  /* 0x00000806050085a7 */ /* 0x000ee400080010ff */
[----:B---3--:R-:W-:Y:S05]  /*9cf0*/  @!P0 BRA `(.L_x_72) ;  /* 0xfffffffc00ec8947 */ /* 0x008fea000383ffff */
[----:B------:R-:W-:Y:S05]  /*9d00*/  BRA `(.L_x_71) ;  /* 0xffffff9c001c7947 */ /* 0x000fea000383ffff */
.L_x_74:
[----:B------:R-:W-:Y:S01]  /*9d10*/  BSSY B0, `(.L_x_192) ;  /* 0x0000006000007945 */ /* 0x000fe20003800000 */
[----:B------:R-:W-:-:S07]  /*9d20*/  MOV R15, 0xffffffff ;  /* 0xffffffff000f7802 */ /* 0x000fce0000000f00 */
[----:B-12--5:R-:W-:Y:S05]  /*9d30*/  WARPSYNC.COLLECTIVE R15, `(.L_x_193) ;  /* 0x000000000f0c7348 */ /* 0x026fea0003c00000 */
[----:B------:R-:W-:Y:S02]  /*9d40*/  ELECT P6, UR79, PT ;  /* 0x00000000004f782f */ /* 0x000fe400038c0000 */
[----:B------:R-:W-:Y:S01]  /*9d50*/  MOV R14, UR79 ;  /* 0x0000004f000e7c02 */ /* 0x000fe20008000f00 */
[----:B-12--5:R-:W-:Y:S10]  /*9d60*/  ENDCOLLECTIVE ;  /* 0x000000000000791b */ /* 0x026ff40003800000 */
.L_x_193:
[----:B------:R-:W-:Y:S05]  /*9d70*/  BSYNC B0 ;  /* 0x0000000000007941 */ /* 0x000fea0003800000 */
.L_x_192:
[----:B------:R-:W-:Y:S05]  /*9d80*/  BRA `(.L_x_194) ;  /* 0xffffff9c004c7947 */ /* 0x000fea000383ffff */
.L_x_76:
[----:B--2---:R-:W-:-:S04]  /*9d90*/  MOV R0, UR5 ;  /* 0x0000000500007c02 */ /* 0x004fc80008000f00 */
[----:B------:R2:W3:Y:S03]  /*9da0*/  SYNCS.PHASECHK.TRANS64.TRYWAIT P0, [R0+URZ+0x8], R4 ;  /* 0x00000804000075a7 */ /* 0x0004e600080011ff */
[----:B---3--:R-:W-:Y:S05]  /*9db0*/  @!P0 NANOSLEEP.SYNCS 0x989680 ;  /* 0x009896800000895d */ /* 0x008fea0003900000 */
[----:B------:R-:W3:Y:S02]  /*9dc0*/  @!P0 SYNCS.PHASECHK.TRANS64 P0, [R0+URZ+0x8], R4 ;  /* 0x00000804000085a7 */ /* 0x000ee400080010ff */
[----:B---3--:R-:W-:Y:S05]  /*9dd0*/  @!P0 BRA `(.L_x_76) ;  /* 0xfffffffc00ec8947 */ /* 0x008fea000383ffff */
[----:B------:R-:W-:Y:S05]  /*9de0*/  BRA `(.L_x_75) ;  /* 0xffffff9c00507947 */ /* 0x000fea000383ffff */
.L_x_77:
[----:B-1----:R1:W2:Y:S02]  /*9df0*/  SYNCS.PHASECHK.TRANS64.TRYWAIT P0, [R0+URZ+0x120], R4 ;  /* 0x00012004000075a7 */ /* 0x0022a400080011ff */
[----:B--2---:R-:W-:Y:S05]  /*9e00*/  @!P0 NANOSLEEP.SYNCS 0x989680 ;  /* 0x009896800000895d */ /* 0x004fea0003900000 */
[----:B------:R-:W2:Y:S02]  /*9e10*/  @!P0 SYNCS.PHASECHK.TRANS64 P0, [R0+URZ+0x120], R4 ;  /* 0x00012004000085a7 */ /* 0x000ea400080010ff */
[----:B--2---:R-:W-:Y:S05]  /*9e20*/  @!P0 BRA `(.L_x_77) ;  /* 0xfffffffc00f08947 */ /* 0x004fea000383ffff */
[----:B------:R-:W-:Y:S05]  /*9e30*/  BRA `(.L_x_195) ;  /* 0xffffffa000387947 */ /* 0x000fea000383ffff */
.L_x_79:
[----:B------:R-:W-:-:S07]  /*9e40*/  MOV R0, UR31 ;  /* 0x0000001f00007c02 */ /* 0x000fce0008000f00 */
.L_x_196:
[----:B-1----:R1:W2:Y:S02]  /*9e50*/  SYNCS.PHASECHK.TRANS64.TRYWAIT P0, [R0+URZ+0x160], R4 ;  /* 0x00016004000075a7 */ /* 0x0022a400080011ff */
[----:B--2---:R-:W-:Y:S05]  /*9e60*/  @!P0 NANOSLEEP.SYNCS 0x989680 ;  /* 0x009896800000895d */ /* 0x004fea0003900000 */
[----:B------:R-:W2:Y:S02]  /*9e70*/  @!P0 SYNCS.PHASECHK.TRANS64 P0, [R0+URZ+0x160], R4 ;  /* 0x00016004000085a7 */ /* 0x000ea400080010ff */
[----:B--2---:R-:W-:Y:S05]  /*9e80*/  @!P0 BRA `(.L_x_196) ;  /* 0xfffffffc00f08947 */ /* 0x004fea000383ffff */
[----:B------:R-:W-:Y:S05]  /*9e90*/  BRA `(.L_x_197) ;  /* 0xffffffa000847947 */ /* 0x000fea000383ffff */
.L_x_82:
[----:B------:R-:W-:Y:S07]  /*9ea0*/  MOV R0, UR5 ;  /* 0x0000000500007c02 */ /* 0x000fee0008000f00 */
.L_x_198:
[----:B-1----:R1:W2:Y:S02]  /*9eb0*/  SYNCS.PHASECHK.TRANS64.TRYWAIT P0, [R0+URZ], R4 ;  /* 0x00000004000075a7 */ /* 0x0022a400080011ff */
[----:B--2---:R-:W-:Y:S05]  /*9ec0*/  @!P0 NANOSLEEP.SYNCS 0x989680 ;  /* 0x009896800000895d */ /* 0x004fea0003900000 */
[----:B------:R-:W2:Y:S02]  /*9ed0*/  @!P0 SYNCS.PHASECHK.TRANS64 P0, [R0+URZ], R4 ;  /* 0x00000004000085a7 */ /* 0x000ea400080010ff */
[----:B--2---:R-:W-:Y:S05]  /*9ee0*/  @!P0 BRA `(.L_x_198) ;  /* 0xfffffffc00f08947 */ /* 0x004fea000383ffff */
[----:B------:R-:W-:Y:S05]  /*9ef0*/  BRA `(.L_x_81) ;  /* 0xffffffa000987947 */ /* 0x000fea000383ffff */
.L_x_86:
[----:B-1----:R-:W-:-:S07]  /*9f00*/  MOV R0, UR4 ;  /* 0x0000000400007c02 */ /* 0x002fce0008000f00 */
.L_x_199:
[----:B-1----:R1:W2:Y:S02]  /*9f10*/  SYNCS.PHASECHK.TRANS64.TRYWAIT P0, [R0+URZ], R2 ;  /* 0x00000002000075a7 */ /* 0x0022a400080011ff */
[----:B--2---:R-:W-:Y:S05]  /*9f20*/  @!P0 NANOSLEEP.SYNCS 0x989680 ;  /* 0x009896800000895d */ /* 0x004fea0003900000 */
[----:B------:R-:W2:Y:S02]  /*9f30*/  @!P0 SYNCS.PHASECHK.TRANS64 P0, [R0+URZ], R2 ;  /* 0x00000002000085a7 */ /* 0x000ea400080010ff */
[----:B--2---:R-:W-:Y:S05]  /*9f40*/  @!P0 BRA `(.L_x_199) ;  /* 0xfffffffc00f08947 */ /* 0x004fea000383ffff */
[----:B------:R-:W-:Y:S05]  /*9f50*/  BRA `(.L_x_200) ;  /* 0xffffffa4008c7947 */ /* 0x000fea000383ffff */
.L_x_87:
[----:B------:R-:W-:-:S07]  /*9f60*/  MOV R0, UR5 ;  /* 0x0000000500007c02 */ /* 0x000fce0008000f00 */
.L_x_201:
[----:B-1----:R1:W2:Y:S02]  /*9f70*/  SYNCS.PHASECHK.TRANS64.TRYWAIT P0, [R0+URZ], R3 ;  /* 0x00000003000075a7 */ /* 0x0022a400080011ff */
[----:B--2---:R-:W-:Y:S05]  /*9f80*/  @!P0 NANOSLEEP.SYNCS 0x989680 ;  /* 0x009896800000895d */ /* 0x004fea0003900000 */
[----:B------:R-:W2:Y:S02]  /*9f90*/  @!P0 SYNCS.PHASECHK.TRANS64 P0, [R0+URZ], R3 ;  /* 0x00000003000085a7 */ /* 0x000ea400080010ff */
[----:B--2---:R-:W-:Y:S05]  /*9fa0*/  @!P0 BRA `(.L_x_201) ;  /* 0xfffffffc00f08947 */ /* 0x004fea000383ffff */
[----:B------:R-:W-:Y:S05]  /*9fb0*/  BRA `(.L_x_202) ;  /* 0xffffffa400987947 */ /* 0x000fea000383ffff */
.L_x_88:
[----:B------:R-:W-:-:S07]  /*9fc0*/  MOV R0, UR5 ;  /* 0x0000000500007c02 */ /* 0x000fce0008000f00 */
.L_x_203:
[----:B-1----:R1:W2:Y:S02]  /*9fd0*/  SYNCS.PHASECHK.TRANS64.TRYWAIT P0, [R0+URZ], R3 ;  /* 0x00000003000075a7 */ /* 0x0022a400080011ff */
[----:B--2---:R-:W-:Y:S05]  /*9fe0*/  @!P0 NANOSLEEP.SYNCS 0x989680 ;  /* 0x009896800000895d */ /* 0x004fea0003900000 */
[----:B------:R-:W2:Y:S02]  /*9ff0*/  @!P0 SYNCS.PHASECHK.TRANS64 P0, [R0+URZ], R3 ;  /* 0x00000003000085a7 */ /* 0x000ea400080010ff */
[----:B--2---:R-:W-:Y:S05]  /*a000*/  @!P0 BRA `(.L_x_203) ;  /* 0xfffffffc00f08947 */ /* 0x004fea000383ffff */
[----:B------:R-:W-:Y:S05]  /*a010*/  BRA `(.L_x_204) ;  /* 0xffffffa400a47947 */ /* 0x000fea000383ffff */
.L_x_91:
[----:B------:R-:W-:-:S07]  /*a020*/  MOV R0, UR26 ;  /* 0x0000001a00007c02 */ /* 0x000fce0008000f00 */
.L_x_205:
[----:B-1----:R1:W2:Y:S02]  /*a030*/  SYNCS.PHASECHK.TRANS64.TRYWAIT P1, [R0+URZ+0x1a0], R2 ;  /* 0x0001a002000075a7 */ /* 0x0022a400080211ff */
[----:B--2---:R-:W-:Y:S05]  /*a040*/  @!P1 NANOSLEEP.SYNCS 0x989680 ;  /* 0x009896800000995d */ /* 0x004fea0003900000 */
[----:B------:R-:W2:Y:S02]  /*a050*/  @!P1 SYNCS.PHASECHK.TRANS64 P1, [R0+URZ+0x1a0], R2 ;  /* 0x0001a002000095a7 */ /* 0x000ea400080210ff */
[----:B--2---:R-:W-:Y:S05]  /*a060*/  @!P1 BRA `(.L_x_205) ;  /* 0xfffffffc00f09947 */ /* 0x004fea000383ffff */
[----:B------:R-:W-:Y:S05]  /*a070*/  BRA `(.L_x_206) ;  /* 0xffffffa400f07947 */ /* 0x000fea000383ffff */
.L_x_96:
[----:B--2---:R2:W3:Y:S02]  /*a080*/  SYNCS.PHASECHK.TRANS64.TRYWAIT P0, [R8+URZ+0x120], R0 ;  /* 0x00012000080075a7 */ /* 0x0044e400080011ff */
[----:B---3--:R-:W-:Y:S05]  /*a090*/  @!P0 NANOSLEEP.SYNCS 0x989680 ;  /* 0x009896800000895d */ /* 0x008fea0003900000 */
[----:B------:R-:W3:Y:S02]  /*a0a0*/  @!P0 SYNCS.PHASECHK.TRANS64 P0, [R8+URZ+0x120], R0 ;  /* 0x00012000080085a7 */ /* 0x000ee400080010ff */
[----:B---3--:R-:W-:Y:S05]  /*a0b0*/  @!P0 BRA `(.L_x_96) ;  /* 0xfffffffc00f08947 */ /* 0x008fea000383ffff */
[----:B------:R-:W-:Y:S05]  /*a0c0*/  BRA `(.L_x_207) ;  /* 0xffffffac00287947 */ /* 0x000fea000383ffff */
.L_x_99:
[----:B--2---:R-:W-:Y:S07]  /*a0d0*/  MOV R0, UR21 ;  /* 0x0000001500007c02 */ /* 0x004fee0008000f00 */
.L_x_208:
[----:B--2---:R2:W3:Y:S02]  /*a0e0*/  SYNCS.PHASECHK.TRANS64.TRYWAIT P1, [R0+URZ+0x118], R2 ;  /* 0x00011802000075a7 */ /* 0x0044e400080211ff */
[----:B---3--:R-:W-:Y:S05]  /*a0f0*/  @!P1 NANOSLEEP.SYNCS 0x989680 ;  /* 0x009896800000995d */ /* 0x008fea0003900000 */
[----:B------:R-:W3:Y:S02]  /*a100*/  @!P1 SYNCS.PHASECHK.TRANS64 P1, [R0+URZ+0x118], R2 ;  /* 0x00011802000095a7 */ /* 0x000ee400080210ff */
[----:B---3--:R-:W-:Y:S05]  /*a110*/  @!P1 BRA `(.L_x_208) ;  /* 0xfffffffc00f09947 */ /* 0x008fea000383ffff */
[----:B------:R-:W-:Y:S05]  /*a120*/  BRA `(.L_x_98) ;  /* 0xffffffb000a47947 */ /* 0x000fea000383ffff */
.L_x_102:
[----:B--2---:R-:W-:Y:S07]  /*a130*/  MOV R0, UR21 ;  /* 0x0000001500007c02 */ /* 0x004fee0008000f00 */
.L_x_209:
[----:B--2---:R2:W3:Y:S02]  /*a140*/  SYNCS.PHASECHK.TRANS64.TRYWAIT P0, [R0+URZ+0xf0], R4 ;  /* 0x0000f004000075a7 */ /* 0x0044e400080011ff */
[----:B---3--:R-:W-:Y:S05]  /*a150*/  @!P0 NANOSLEEP.SYNCS 0x989680 ;  /* 0x009896800000895d */ /* 0x008fea0003900000 */
[----:B------:R-:W3:Y:S02]  /*a160*/  @!P0 SYNCS.PHASECHK.TRANS64 P0, [R0+URZ+0xf0], R4 ;  /* 0x0000f004000085a7 */ /* 0x000ee400080010ff */
[----:B---3--:R-:W-:Y:S05]  /*a170*/  @!P0 BRA `(.L_x_209) ;  /* 0xfffffffc00f08947 */ /* 0x008fea000383ffff */
[----:B------:R-:W-:Y:S05]  /*a180*/  BRA `(.L_x_210) ;  /* 0xffffffb000fc7947 */ /* 0x000fea000383ffff */
.L_x_103:
[----:B------:R-:W-:Y:S07]  /*a190*/  MOV R0, UR21 ;  /* 0x0000001500007c02 */ /* 0x000fee0008000f00 */
.L_x_211:
[----:B--2---:R2:W3:Y:S02]  /*a1a0*/  SYNCS.PHASECHK.TRANS64.TRYWAIT P0, [R0+URZ+0xf8], R4 ;  /* 0x0000f804000075a7 */ /* 0x0044e400080011ff */
[----:B---3--:R-:W-:Y:S05]  /*a1b0*/  @!P0 NANOSLEEP.SYNCS 0x989680 ;  /* 0x009896800000895d */ /* 0x008fea0003900000 */
[----:B------:R-:W3:Y:S02]  /*a1c0*/  @!P0 SYNCS.PHASECHK.TRANS64 P0, [R0+URZ+0xf8], R4 ;  /* 0x0000f804000085a7 */ /* 0x000ee400080010ff */
[----:B---3--:R-:W-:Y:S05]  /*a1d0*/  @!P0 BRA `(.L_x_211) ;  /* 0xfffffffc00f08947 */ /* 0x008fea000383ffff */
[----:B------:R-:W-:Y:S05]  /*a1e0*/  BRA `(.L_x_212) ;  /* 0xffffffb400587947 */ /* 0x000fea000383ffff */
.L_x_104:
[----:B------:R-:W-:Y:S07]  /*a1f0*/  MOV R0, UR21 ;  /* 0x0000001500007c02 */ /* 0x000fee0008000f00 */
.L_x_213:
[----:B--2---:R2:W3:Y:S02]  /*a200*/  SYNCS.PHASECHK.TRANS64.TRYWAIT P0, [R0+URZ+0x100], R4 ;  /* 0x00010004000075a7 */ /* 0x0044e400080011ff */
[----:B---3--:R-:W-:Y:S05]  /*a210*/  @!P0 NANOSLEEP.SYNCS 0x989680 ;  /* 0x009896800000895d */ /* 0x008fea0003900000 */
[----:B------:R-:W3:Y:S02]  /*a220*/  @!P0 SYNCS.PHASECHK.TRANS64 P0, [R0+URZ+0x100], R4 ;  /* 0x00010004000085a7 */ /* 0x000ee400080010ff */
[----:B---3--:R-:W-:Y:S05]  /*a230*/  @!P0 BRA `(.L_x_213) ;  /* 0xfffffffc00f08947 */ /* 0x008fea000383ffff */
[----:B------:R-:W-:Y:S05]  /*a240*/  BRA `(.L_x_214) ;  /* 0xffffffb400b87947 */ /* 0x000fea000383ffff */
.L_x_105:
[----:B------:R-:W-:Y:S07]  /*a250*/  MOV R0, UR21 ;  /* 0x0000001500007c02 */ /* 0x000fee0008000f00 */
.L_x_215:
[----:B--2---:R2:W3:Y:S02]  /*a260*/  SYNCS.PHASECHK.TRANS64.TRYWAIT P0, [R0+URZ+0x108], R4 ;  /* 0x00010804000075a7 */ /* 0x0044e400080011ff */
[----:B---3--:R-:W-:Y:S05]  /*a270*/  @!P0 NANOSLEEP.SYNCS 0x989680 ;  /* 0x009896800000895d */ /* 0x008fea0003900000 */
[----:B------:R-:W3:Y:S02]  /*a280*/  @!P0 SYNCS.PHASECHK.TRANS64 P0, [R0+URZ+0x108], R4 ;  /* 0x00010804000085a7 */ /* 0x000ee400080010ff */
[----:B---3--:R-:W-:Y:S05]  /*a290*/  @!P0 BRA `(.L_x_215) ;  /* 0xfffffffc00f08947 */ /* 0x008fea000383ffff */
[----:B------:R-:W-:Y:S05]  /*a2a0*/  BRA `(.L_x_216) ;  /* 0xffffffb800207947 */ /* 0x000fea000383ffff */
.L_x_107:
[----:B------:R-:W-:-:S07]  /*a2b0*/  MOV R0, UR21 ;  /* 0x0000001500007c02 */ /* 0x000fce0008000f00 */
.L_x_217:
[----:B---3--:R3:W4:Y:S02]  /*a2c0*/  SYNCS.PHASECHK.TRANS64.TRYWAIT P0, [R0+URZ+0xf0], R2 ;  /* 0x0000f002000075a7 */ /* 0x00872400080011ff */
[----:B----4-:R-:W-:Y:S05]  /*a2d0*/  @!P0 NANOSLEEP.SYNCS 0x989680 ;  /* 0x009896800000895d */ /* 0x010fea0003900000 */
[----:B------:R-:W4:Y:S02]  /*a2e0*/  @!P0 SYNCS.PHASECHK.TRANS64 P0, [R0+URZ+0xf0], R2 ;  /* 0x0000f002000085a7 */ /* 0x000f2400080010ff */
[----:B----4-:R-:W-:Y:S05]  /*a2f0*/  @!P0 BRA `(.L_x_217) ;  /* 0xfffffffc00f08947 */ /* 0x010fea000383ffff */
[----:B------:R-:W-:Y:S05]  /*a300*/  BRA `(.L_x_218) ;  /* 0xffffffb800ac7947 */ /* 0x000fea000383ffff */
.L_x_108:
[----:B---3--:R-:W-:-:S07]  /*a310*/  MOV R0, UR21 ;  /* 0x0000001500007c02 */ /* 0x008fce0008000f00 */
.L_x_219:
[----:B---3--:R3:W4:Y:S02]  /*a320*/  SYNCS.PHASECHK.TRANS64.TRYWAIT P0, [R0+URZ+0xf8], R2 ;  /* 0x0000f802000075a7 */ /* 0x00872400080011ff */
[----:B----4-:R-:W-:Y:S05]  /*a330*/  @!P0 NANOSLEEP.SYNCS 0x989680 ;  /* 0x009896800000895d */ /* 0x010fea0003900000 */
[----:B------:R-:W4:Y:S02]  /*a340*/  @!P0 SYNCS.PHASECHK.TRANS64 P0, [R0+URZ+0xf8], R2 ;  /* 0x0000f802000085a7 */ /* 0x000f2400080010ff */
[----:B----4-:R-:W-:Y:S05]  /*a350*/  @!P0 BRA `(.L_x_219) ;  /* 0xfffffffc00f08947 */ /* 0x010fea000383ffff */
[----:B------:R-:W-:Y:S05]  /*a360*/  BRA `(.L_x_220) ;  /* 0xffffffb8009c7947 */ /* 0x000fea000383ffff */
.L_x_109:
[----:B---3--:R-:W-:-:S07]  /*a370*/  MOV R0, UR21 ;  /* 0x0000001500007c02 */ /* 0x008fce0008000f00 */
.L_x_221:
[----:B---3--:R3:W4:Y:S02]  /*a380*/  SYNCS.PHASECHK.TRANS64.TRYWAIT P0, [R0+URZ+0x100], R2 ;  /* 0x00010002000075a7 */ /* 0x00872400080011ff */
[----:B----4-:R-:W-:Y:S05]  /*a390*/  @!P0 NANOSLEEP.SYNCS 0x989680 ;  /* 0x009896800000895d */ /* 0x010fea0003900000 */
[----:B------:R-:W4:Y:S02]  /*a3a0*/  @!P0 SYNCS.PHASECHK.TRANS64 P0, [R0+URZ+0x100], R2 ;  /* 0x00010002000085a7 */ /* 0x000f2400080010ff */
[----:B----4-:R-:W-:Y:S05]  /*a3b0*/  @!P0 BRA `(.L_x_221) ;  /* 0xfffffffc00f08947 */ /* 0x010fea000383ffff */
[----:B------:R-:W-:Y:S05]  /*a3c0*/  BRA `(.L_x_222) ;  /* 0xffffffb8008c7947 */ /* 0x000fea000383ffff */
.L_x_111:
[----:B-1----:R1:W2:Y:S02]  /*a3d0*/  SYNCS.PHASECHK.TRANS64.TRYWAIT P0, [R3+URZ+0x120], R0 ;  /* 0x00012000030075a7 */ /* 0x0022a400080011ff */
[----:B--2---:R-:W-:Y:S05]  /*a3e0*/  @!P0 NANOSLEEP.SYNCS 0x989680 ;  /* 0x009896800000895d */ /* 0x004fea0003900000 */
[----:B------:R-:W2:Y:S02]  /*a3f0*/  @!P0 SYNCS.PHASECHK.TRANS64 P0, [R3+URZ+0x120], R0 ;  /* 0x00012000030085a7 */ /* 0x000ea400080010ff */
[----:B--2---:R-:W-:Y:S05]  /*a400*/  @!P0 BRA `(.L_x_111) ;  /* 0xfffffffc00f08947 */ /* 0x004fea000383ffff */
[----:B------:R-:W-:Y:S05]  /*a410*/  BRA `(.L_x_223) ;  /* 0xffffffbc00587947 */ /* 0x000fea000383ffff */
.L_x_122:
[----:B-1----:R-:W-:Y:S04]  /*a420*/  MOV R2, UR43 ;  /* 0x0000002b00027c02 */ /* 0x002fe80008000f00 */
[----:B------:R1:W2:Y:S03]  /*a430*/  SYNCS.PHASECHK.TRANS64.TRYWAIT P1, [R2+URZ+0xd0], R3 ;  /* 0x0000d003020075a7 */ /* 0x0002a600080211ff */
[----:B--2---:R-:W-:Y:S05]  /*a440*/  @!P1 NANOSLEEP.SYNCS 0x989680 ;  /* 0x009896800000995d */ /* 0x004fea0003900000 */
[----:B------:R-:W2:Y:S02]  /*a450*/  @!P1 SYNCS.PHASECHK.TRANS64 P1, [R2+URZ+0xd0], R3 ;  /* 0x0000d003020095a7 */ /* 0x000ea400080210ff */
[----:B--2---:R-:W-:Y:S05]  /*a460*/  @!P1 BRA `(.L_x_122) ;  /* 0xfffffffc00ec9947 */ /* 0x004fea000383ffff */
[----:B------:R-:W-:Y:S05]  /*a470*/  BRA `(.L_x_121) ;  /* 0xffffffc800c47947 */ /* 0x000fea000383ffff */
.L_x_124:
[----:B-1----:R1:W4:Y:S02]  /*a480*/  SYNCS.PHASECHK.TRANS64.TRYWAIT P0, [R53+URZ+0x140], R0 ;  /* 0x00014000350075a7 */ /* 0x00232400080011ff */
[----:B----4-:R-:W-:Y:S05]  /*a490*/  @!P0 NANOSLEEP.SYNCS 0x989680 ;  /* 0x009896800000895d */ /* 0x010fea0003900000 */
[----:B------:R-:W4:Y:S02]  /*a4a0*/  @!P0 SYNCS.PHASECHK.TRANS64 P0, [R53+URZ+0x140], R0 ;  /* 0x00014000350085a7 */ /* 0x000f2400080010ff */
[----:B----4-:R-:W-:Y:S05]  /*a4b0*/  @!P0 BRA `(.L_x_124) ;  /* 0xfffffffc00f08947 */ /* 0x010fea000383ffff */
[----:B------:R-:W-:Y:S05]  /*a4c0*/  BRA `(.L_x_123) ;  /* 0xffffffc800e47947 */ /* 0x000fea000383ffff */
.L_x_133:
[----:B--2---:R2:W3:Y:S02]  /*a4d0*/  SYNCS.PHASECHK.TRANS64.TRYWAIT P0, [R2+URZ+0xd0], R0 ;  /* 0x0000d000020075a7 */ /* 0x0044e400080011ff */
[----:B---3--:R-:W-:Y:S05]  /*a4e0*/  @!P0 NANOSLEEP.SYNCS 0x989680 ;  /* 0x009896800000895d */ /* 0x008fea0003900000 */
[----:B------:R-:W3:Y:S02]  /*a4f0*/  @!P0 SYNCS.PHASECHK.TRANS64 P0, [R2+URZ+0xd0], R0 ;  /* 0x0000d000020085a7 */ /* 0x000ee400080010ff */
[----:B---3--:R-:W-:Y:S05]  /*a500*/  @!P0 BRA `(.L_x_133) ;  /* 0xfffffffc00f08947 */ /* 0x008fea000383ffff */
[----:B------:R-:W-:Y:S05]  /*a510*/  BRA `(.L_x_132) ;  /* 0xffffffd000f47947 */ /* 0x000fea000383ffff */
.L_x_141:
[----:B--2---:R2:W3:Y:S02]  /*a520*/  SYNCS.PHASECHK.TRANS64.TRYWAIT P0, [R2+URZ+0xd0], R4 ;  /* 0x0000d004020075a7 */ /* 0x0044e400080011ff */
[----:B---3--:R-:W-:Y:S05]  /*a530*/  @!P0 NANOSLEEP.SYNCS 0x989680 ;  /* 0x009896800000895d */ /* 0x008fea0003900000 */
[----:B------:R-:W3:Y:S02]  /*a540*/  @!P0 SYNCS.PHASECHK.TRANS64 P0, [R2+URZ+0xd0], R4 ;  /* 0x0000d004020085a7 */ /* 0x000ee400080010ff */
[----:B---3--:R-:W-:Y:S05]  /*a550*/  @!P0 BRA `(.L_x_141) ;  /* 0xfffffffc00f08947 */ /* 0x008fea000383ffff */
[----:B------:R-:W-:Y:S05]  /*a560*/  BRA `(.L_x_140) ;  /* 0xffffffdc00147947 */ /* 0x000fea000383ffff */
.L_x_149:
[----:B--2---:R2:W3:Y:S02]  /*a570*/  SYNCS.PHASECHK.TRANS64.TRYWAIT P0, [R3+URZ+0xd0], R0 ;  /* 0x0000d000030075a7 */ /* 0x0044e400080011ff */
[----:B---3--:R-:W-:Y:S05]  /*a580*/  @!P0 NANOSLEEP.SYNCS 0x989680 ;  /* 0x009896800000895d */ /* 0x008fea0003900000 */
[----:B------:R-:W3:Y:S02]  /*a590*/  @!P0 SYNCS.PHASECHK.TRANS64 P0, [R3+URZ+0xd0], R0 ;  /* 0x0000d000030085a7 */ /* 0x000ee400080010ff */
[----:B---3--:R-:W-:Y:S05]  /*a5a0*/  @!P0 BRA `(.L_x_149) ;  /* 0xfffffffc00f08947 */ /* 0x008fea000383ffff */
[----:B------:R-:W-:Y:S05]  /*a5b0*/  BRA `(.L_x_148) ;  /* 0xffffffe400347947 */ /* 0x000fea000383ffff */
        .weak           $__internal_0_$__cuda_sm10x_tcgen05_guardrail_trap_col_being_dealloced_not_returned_by_alloc
        .type           $__internal_0_$__cuda_sm10x_tcgen05_guardrail_trap_col_being_dealloced_not_returned_by_alloc,@function
        .size           $__internal_0_$__cuda_sm10x_tcgen05_guardrail_trap_col_being_dealloced_not_returned_by_alloc,($__internal_1_$__cuda_sm10x_tcgen05_guardrail_trap_phase_invalid_during_alloc - $__internal_0_$__cuda_sm10x_tcgen05_guardrail_trap_col_being_dealloced_not_returned_by_alloc)
$__internal_0_$__cuda_sm10x_tcgen05_guardrail_trap_col_being_dealloced_not_returned_by_alloc:
[----:B------:R-:W-:Y:S05]  /*a5c0*/  BPT.TRAP 0x1 ;  /* 0x000000040000795c */ /* 0x000fea0000300000 */
[----:B------:R-:W-:-:S04]  /*a5d0*/  HFMA2 R3, -RZ, RZ, 0, 0 ;  /* 0x00000000ff037431 */ /* 0x000fc800000001ff */
[----:B------:R-:W-:Y:S05]  /*a5e0*/  RET.REL.NODEC R2 `(_ZN7cutlass13device_kernelINS_4gemm6kernel13GemmUniversalIN4cute5tupleIJiiiiEEENS1_10collective13CollectiveMmaINS1_35MainloopSm100TmaUmmaWarpSpecializedILi13ELi2ELi4ENS5_IJNS4_1CILi8EEENSA_ILi1EEESC_EEEEENS5_IJNSA_ILi128EEESF_NSA_ILi64EEEEEENS_6half_tENS5_IJSC_llEEESI_NS5_IJlSC_lEEENS4_8TiledMMAINS4_8MMA_AtomIJNS4_26SM100_MMA_F16BF16_2x1SM_SSISI_SI_fLi128ELi128ELNS4_4UMMA5MajorE1ELSP_0ELNSO_7ScaleInE0ELSQ_0EEEEEENS4_6LayoutINS5_IJSC_SC_SC_EEENS5_IJNSA_ILi0EEESV_SV_EEEEENS5_IJNS4_10UnderscoreESY_SY_EEEEENS4_18SM100_TMA_2SM_LOADENS4_14ComposedLayoutINS4_7SwizzleILi3ELi4ELi3EEENS4_18smem_ptr_flag_bitsILi16EEENST_INS5_IJSG_SB_EEENS5_IJSC_SG_EEEEEEEvNS4_8identityENS4_28SM100_TMA_2SM_LOAD_MULTICASTENS12_IS14_S16_NST_INS5_IJSB_SG_EEENS5_IJSG_SC_EEEEEEEvS1B_EENS_8epilogue10collective18CollectiveEpilogueINS1I_23Sm100TmaWarpSpecializedILi4ELi2ELi16ELb1ELb0EEEJNS5_IJSG_SF_SG_EEENS5_IJNST_ISG_SC_EENST_INS5_IJNSA_ILi16EEENSA_ILi2EEEEEES18_EEEEESI_SK_SI_SK_NS1I_6fusion15FusionCallbacksIS1M_NS1U_17LinearCombinationISI_fSI_fLNS_15FloatRoundStyleE2EEES1N_S1T_JEEENS4_5SM1004TMEM4LOAD26SM100_TMEM_LOAD_32dp32b16xENS4_13SM90_TMA_LOADENS12_INS13_ILi1ELi4ELi3EEES16_NST_INS5_IJSB_S1P_EEENS5_IJS1P_SC_EEEEEEENS4_39AutoVectorizingCopyWithAssumedAlignmentILi128EEENS4_14SM90_TMA_STOREES29_S2B_S2B_EEEvvEEEEvNT_6ParamsE) ;  /* 0xffffff5802847950 */ /* 0x000fea0003c3ffff */
        .weak           $__internal_1_$__cuda_sm10x_tcgen05_guardrail_trap_phase_invalid_during_alloc
        .type           $__internal_1_$__cuda_sm10x_tcgen05_guardrail_trap_phase_invalid_during_alloc,@function
        .size           $__internal_1_$__cuda_sm10x_tcgen05_guardrail_trap_phase_invalid_during_alloc,($__internal_2_$__cuda_sm10x_tcgen05_guardrail_trap_unallocated_columns_being_dealloced - $__internal_1_$__cuda_sm10x_tcgen05_guardrail_trap_phase_invalid_during_alloc)
$__internal_1_$__cuda_sm10x_tcgen05_guardrail_trap_phase_invalid_during_alloc:
[----:B------:R-:W-:Y:S05]  /*a5f0*/  BPT.TRAP 0x1 ;  /* 0x000000040000795c */ /* 0x000fea0000300000 */
[----:B------:R-:W-:-:S04]  /*a600*/  MOV R5, 0x0 ;  /* 0x0000000000057802 */ /* 0x000fc80000000f00 */
[----:B------:R-:W-:Y:S05]  /*a610*/  RET.REL.NODEC R4 `(_ZN7cutlass13device_kernelINS_4gemm6kernel13GemmUniversalIN4cute5tupleIJiiiiEEENS1_10collective13CollectiveMmaINS1_35MainloopSm100TmaUmmaWarpSpecializedILi13ELi2ELi4ENS5_IJNS4_1CILi8EEENSA_ILi1EEESC_EEEEENS5_IJNSA_ILi128EEESF_NSA_ILi64EEEEEENS_6half_tENS5_IJSC_llEEESI_NS5_IJlSC_lEEENS4_8TiledMMAINS4_8MMA_AtomIJNS4_26SM100_MMA_F16BF16_2x1SM_SSISI_SI_fLi128ELi128ELNS4_4UMMA5MajorE1ELSP_0ELNSO_7ScaleInE0ELSQ_0EEEEEENS4_6LayoutINS5_IJSC_SC_SC_EEENS5_IJNSA_ILi0EEESV_SV_EEEEENS5_IJNS4_10UnderscoreESY_SY_EEEEENS4_18SM100_TMA_2SM_LOADENS4_14ComposedLayoutINS4_7SwizzleILi3ELi4ELi3EEENS4_18smem_ptr_flag_bitsILi16EEENST_INS5_IJSG_SB_EEENS5_IJSC_SG_EEEEEEEvNS4_8identityENS4_28SM100_TMA_2SM_LOAD_MULTICASTENS12_IS14_S16_NST_INS5_IJSB_SG_EEENS5_IJSG_SC_EEEEEEEvS1B_EENS_8epilogue10collective18CollectiveEpilogueINS1I_23Sm100TmaWarpSpecializedILi4ELi2ELi16ELb1ELb0EEEJNS5_IJSG_SF_SG_EEENS5_IJNST_ISG_SC_EENST_INS5_IJNSA_ILi16EEENSA_ILi2EEEEEES18_EEEEESI_SK_SI_SK_NS1I_6fusion15FusionCallbacksIS1M_NS1U_17LinearCombinationISI_fSI_fLNS_15FloatRoundStyleE2EEES1N_S1T_JEEENS4_5SM1004TMEM4LOAD26SM100_TMEM_LOAD_32dp32b16xENS4_13SM90_TMA_LOADENS12_INS13_ILi1ELi4ELi3EEES16_NST_INS5_IJSB_S1P_EEENS5_IJS1P_SC_EEEEEEENS4_39AutoVectorizingCopyWithAssumedAlignmentILi128EEENS4_14SM90_TMA_STOREES29_S2B_S2B_EEEvvEEEEvNT_6ParamsE) ;  /* 0xffffff5804787950 */ /* 0x000fea0003c3ffff */
        .weak           $__internal_2_$__cuda_sm10x_tcgen05_guardrail_trap_unallocated_columns_being_dealloced
        .type           $__internal_2_$__cuda_sm10x_tcgen05_guardrail_trap_unallocated_columns_being_dealloced,@function
        .size           $__internal_2_$__cuda_sm10x_tcgen05_guardrail_trap_unallocated_columns_being_dealloced,(.L_x_225 - $__internal_2_$__cuda_sm10x_tcgen05_guardrail_trap_unallocated_columns_being_dealloced)
$__internal_2_$__cuda_sm10x_tcgen05_guardrail_trap_unallocated_columns_being_dealloced:
[----:B------:R-:W-:Y:S05]  /*a620*/  BPT.TRAP 0x1 ;  /* 0x000000040000795c */ /* 0x000fea0000300000 */
[----:B------:R-:W-:-:S04]  /*a630*/  HFMA2 R3, -RZ, RZ, 0, 0 ;  /* 0x00000000ff037431 */ /* 0x000fc800000001ff */
[----:B------:R-:W-:Y:S05]  /*a640*/  RET.REL.NODEC R2 `(_ZN7cutlass13device_kernelINS_4gemm6kernel13GemmUniversalIN4cute5tupleIJiiiiEEENS1_10collective13CollectiveMmaINS1_35MainloopSm100TmaUmmaWarpSpecializedILi13ELi2ELi4ENS5_IJNS4_1CILi8EEENSA_ILi1EEESC_EEEEENS5_IJNSA_ILi128EEESF_NSA_ILi64EEEEEENS_6half_tENS5_IJSC_llEEESI_NS5_IJlSC_lEEENS4_8TiledMMAINS4_8MMA_AtomIJNS4_26SM100_MMA_F16BF16_2x1SM_SSISI_SI_fLi128ELi128ELNS4_4UMMA5MajorE1ELSP_0ELNSO_7ScaleInE0ELSQ_0EEEEEENS4_6LayoutINS5_IJSC_SC_SC_EEENS5_IJNSA_ILi0EEESV_SV_EEEEENS5_IJNS4_10UnderscoreESY_SY_EEEEENS4_18SM100_TMA_2SM_LOADENS4_14ComposedLayoutINS4_7SwizzleILi3ELi4ELi3EEENS4_18smem_ptr_flag_bitsILi16EEENST_INS5_IJSG_SB_EEENS5_IJSC_SG_EEEEEEEvNS4_8identityENS4_28SM100_TMA_2SM_LOAD_MULTICASTENS12_IS14_S16_NST_INS5_IJSB_SG_EEENS5_IJSG_SC_EEEEEEEvS1B_EENS_8epilogue10collective18CollectiveEpilogueINS1I_23Sm100TmaWarpSpecializedILi4ELi2ELi16ELb1ELb0EEEJNS5_IJSG_SF_SG_EEENS5_IJNST_ISG_SC_EENST_INS5_IJNSA_ILi16EEENSA_ILi2EEEEEES18_EEEEESI_SK_SI_SK_NS1I_6fusion15FusionCallbacksIS1M_NS1U_17LinearCombinationISI_fSI_fLNS_15FloatRoundStyleE2EEES1N_S1T_JEEENS4_5SM1004TMEM4LOAD26SM100_TMEM_LOAD_32dp32b16xENS4_13SM90_TMA_LOADENS12_INS13_ILi1ELi4ELi3EEES16_NST_INS5_IJSB_S1P_EEENS5_IJS1P_SC_EEEEEEENS4_39AutoVectorizingCopyWithAssumedAlignmentILi128EEENS4_14SM90_TMA_STOREES29_S2B_S2B_EEEvvEEEEvNT_6ParamsE) ;  /* 0xffffff58026c7950 */ /* 0x000fea0003c3ffff */
.L_x_224:
[----:B------:R-:W-:-:S00]  /*a650*/  BRA `(.L_x_224) ;  /* 0xfffffffc00fc7947 */ /* 0x000fc0000383ffff */
[----:B------:R-:W-:-:S00]  /*a660*/  NOP ;  /* 0x0000000000007918 */ /* 0x000fc00000000000 */
        /* <DEDUP_REMOVED lines=9> */
.L_x_225:


//--------------------- .nv.global.init           --------------------------
	.section	.nv.global.init,"aw",@progbits
.nv.global.init:
	.type		$str$27,@object
	.size		$str$27,($str$28 - $str$27)
$str$27:
        /*0000*/ 	.byte	0x28, 0x61, 0x64, 0x64, 0x72, 0x65, 0x73, 0x73, 0x20, 0x26, 0x20, 0x6d, 0x61, 0x73, 0x6b, 0x29
        /*0010*/ 	.byte	0x20, 0x3d, 0x3d, 0x20, 0x30, 0x00
	.type		$str$28,@object
	.size		$str$28,($str$26 - $str$28)
$str$28:
        /*0016*/ 	.byte	0x2f, 0x74, 0x6d, 0x70, 0x2f, 0x63, 0x75, 0x74, 0x6c, 0x61, 0x73, 0x73, 0x5f, 0x73, 0x77, 0x65
        /*0026*/ 	.byte	0x65, 0x70, 0x5f, 0x73, 0x72, 0x63, 0x2f, 0x69, 0x6e, 0x63, 0x6c, 0x75, 0x64, 0x65, 0x2f, 0x63
        /*0036*/ 	.byte	0x75, 0x74, 0x65, 0x2f, 0x70, 0x6f, 0x69, 0x6e, 0x74, 0x65, 0x72, 0x5f, 0x66, 0x6c, 0x61, 0x67
        /*0046*/ 	.byte	0x67, 0x65, 0x64, 0x2e, 0x68, 0x70, 0x70, 0x00
	.type		$str$26,@object
	.size		$str$26,($str$25 - $str$26)
$str$26:
        /*004e*/ 	.byte	0x2f, 0x74, 0x6d, 0x70, 0x2f, 0x63, 0x75, 0x74, 0x6c, 0x61, 0x73, 0x73, 0x5f, 0x73, 0x77, 0x65
        /*005e*/ 	.byte	0x65, 0x70, 0x5f, 0x73, 0x72, 0x63, 0x2f, 0x69, 0x6e, 0x63, 0x6c, 0x75, 0x64, 0x65, 0x2f, 0x63
        /*006e*/ 	.byte	0x75, 0x74, 0x65, 0x2f, 0x61, 0x74, 0x6f, 0x6d, 0x2f, 0x63, 0x6f, 0x70, 0x79, 0x5f, 0x74, 0x72
        /*007e*/ 	.byte	0x61, 0x69, 0x74, 0x73, 0x5f, 0x73, 0x6d, 0x31, 0x30, 0x30, 0x2e, 0x68, 0x70, 0x70, 0x00
	.type		$str$25,@object
	.size		$str$25,(__unnamed_1 - $str$25)
$str$25:
        /*008d*/ 	.byte	0x28, 0x28, 0x75, 0x69, 0x6e, 0x74, 0x33, 0x32, 0x5f, 0x74, 0x28, 0x74, 0x68, 0x72, 0x65, 0x61
        /*009d*/ 	.byte	0x64, 0x49, 0x64, 0x78, 0x2e, 0x78, 0x29, 0x20, 0x2f, 0x20, 0x33, 0x32, 0x29, 0x20, 0x25, 0x20
        /*00ad*/ 	.byte	0x34, 0x29, 0x20, 0x3d, 0x3d, 0x20, 0x28, 0x28, 0x28, 0x74, 0x6d, 0x65, 0x6d, 0x5f, 0x61, 0x64
        /*00bd*/ 	.byte	0x64, 0x72, 0x20, 0x3e, 0x3e, 0x20, 0x31, 0x36, 0x29, 0x20, 0x2f, 0x20, 0x33, 0x32, 0x29, 0x20
        /*00cd*/ 	.byte	0x25, 0x20, 0x34, 0x29, 0x00
	.type		__unnamed_1,@object
	.size		__unnamed_1,(__unnamed_2 - __unnamed_1)
__unnamed_1:
        /*00d2*/ 	.byte	0x61, 0x75, 0x74, 0x6f, 0x20, 0x63, 0x75, 0x74, 0x65, 0x3a, 0x3a, 0x61, 0x73, 0x5f, 0x70, 0x6f
        /* <DEDUP_REMOVED lines=24> */
        /*0262*/ 	.byte	0x34, 0x38, 0x3e, 0x3e, 0x3e, 0x3e, 0x5d, 0x00
	.type		__unnamed_2,@object
	.size		__unnamed_2,(.L_2 - __unnamed_2)
__unnamed_2:
        /* <DEDUP_REMOVED lines=40> */
        /*04ea*/ 	.byte	0x3a, 0x3a, 0x43, 0x3c, 0x30, 0x3e, 0x3e, 0x3e, 0x3e, 0x5d, 0x00
.L_2:


//--------------------- .nv.shared._ZN7cutlass13device_kernelINS_4gemm6kernel13GemmUniversalIN4cute5tupleIJiiiiEEENS1_10collective13CollectiveMmaINS1_35MainloopSm100TmaUmmaWarpSpecializedILi13ELi2ELi4ENS5_IJNS4_1CILi8EEENSA_ILi1EEESC_EEEEENS5_IJNSA_ILi128EEESF_NSA_ILi64EEEEEENS_6half_tENS5_IJSC_llEEESI_NS5_IJlSC_lEEENS4_8TiledMMAINS4_8MMA_AtomIJNS4_26SM100_MMA_F16BF16_2x1SM_SSISI_SI_fLi128ELi128ELNS4_4UMMA5MajorE1ELSP_0ELNSO_7ScaleInE0ELSQ_0EEEEEENS4_6LayoutINS5_IJSC_SC_SC_EEENS5_IJNSA_ILi0EEESV_SV_EEEEENS5_IJNS4_10UnderscoreESY_SY_EEEEENS4_18SM100_TMA_2SM_LOADENS4_14ComposedLayoutINS4_7SwizzleILi3ELi4ELi3EEENS4_18smem_ptr_flag_bitsILi16EEENST_INS5_IJSG_SB_EEENS5_IJSC_SG_EEEEEEEvNS4_8identityENS4_28SM100_TMA_2SM_LOAD_MULTICASTENS12_IS14_S16_NST_INS5_IJSB_SG_EEENS5_IJSG_SC_EEEEEEEvS1B_EENS_8epilogue10collective18CollectiveEpilogueINS1I_23Sm100TmaWarpSpecializedILi4ELi2ELi16ELb1ELb0EEEJNS5_IJSG_SF_SG_EEENS5_IJNST_ISG_SC_EENST_INS5_IJNSA_ILi16EEENSA_ILi2EEEEEES18_EEEEESI_SK_SI_SK_NS1I_6fusion15FusionCallbacksIS1M_NS1U_17LinearCombinationISI_fSI_fLNS_15FloatRoundStyleE2EEES1N_S1T_JEEENS4_5SM1004TMEM4LOAD26SM100_TMEM_LOAD_32dp32b16xENS4_13SM90_TMA_LOADENS12_INS13_ILi1ELi4ELi3EEES16_NST_INS5_IJSB_S1P_EEENS5_IJS1P_SC_EEEEEEENS4_39AutoVectorizingCopyWithAssumedAlignmentILi128EEENS4_14SM90_TMA_STOREES29_S2B_S2B_EEEvvEEEEvNT_6ParamsE --------------------------
	.section	.nv.shared._ZN7cutlass13device_kernelINS_4gemm6kernel13GemmUniversalIN4cute5tupleIJiiiiEEENS1_10collective13CollectiveMmaINS1_35MainloopSm100TmaUmmaWarpSpecializedILi13ELi2ELi4ENS5_IJNS4_1CILi8EEENSA_ILi1EEESC_EEEEENS5_IJNSA_ILi128EEESF_NSA_ILi64EEEEEENS_6half_tENS5_IJSC_llEEESI_NS5_IJlSC_lEEENS4_8TiledMMAINS4_8MMA_AtomIJNS4_26SM100_MMA_F16BF16_2x1SM_SSISI_SI_fLi128ELi128ELNS4_4UMMA5MajorE1ELSP_0ELNSO_7ScaleInE0ELSQ_0EEEEEENS4_6LayoutINS5_IJSC_SC_SC_EEENS5_IJNSA_ILi0EEESV_SV_EEEEENS5_IJNS4_10UnderscoreESY_SY_EEEEENS4_18SM100_TMA_2SM_LOADENS4_14ComposedLayoutINS4_7SwizzleILi3ELi4ELi3EEENS4_18smem_ptr_flag_bitsILi16EEENST_INS5_IJSG_SB_EEENS5_IJSC_SG_EEEEEEEvNS4_8identityENS4_28SM100_TMA_2SM_LOAD_MULTICASTENS12_IS14_S16_NST_INS5_IJSB_SG_EEENS5_IJSG_SC_EEEEEEEvS1B_EENS_8epilogue10collective18CollectiveEpilogueINS1I_23Sm100TmaWarpSpecializedILi4ELi2ELi16ELb1ELb0EEEJNS5_IJSG_SF_SG_EEENS5_IJNST_ISG_SC_EENST_INS5_IJNSA_ILi16EEENSA_ILi2EEEEEES18_EEEEESI_SK_SI_SK_NS1I_6fusion15FusionCallbacksIS1M_NS1U_17LinearCombinationISI_fSI_fLNS_15FloatRoundStyleE2EEES1N_S1T_JEEENS4_5SM1004TMEM4LOAD26SM100_TMEM_LOAD_32dp32b16xENS4_13SM90_TMA_LOADENS12_INS13_ILi1ELi4ELi3EEES16_NST_INS5_IJSB_S1P_EEENS5_IJS1P_SC_EEEEEEENS4_39AutoVectorizingCopyWithAssumedAlignmentILi128EEENS4_14SM90_TMA_STOREES29_S2B_S2B_EEEvvEEEEvNT_6ParamsE,"aw",@nobits
	.sectionflags	@""
	.align	16
	.zero		1024


//--------------------- .nv.shared.reserved.0     --------------------------
	.section	.nv.shared.reserved.0,"aw",@nobits
	.weak		__nv_reservedSMEM_offset_0_alias
	.size		__nv_reservedSMEM_offset_0_alias, 0, 64
	.other		__nv_reservedSMEM_offset_0_alias,@"STO_CUDA_RESERVED_SHARED STV_DEFAULT"
__nv_reservedSMEM_offset_0_alias:
	.zero		0
.nv.shared.reserved.0:
	.zero		64
	.weak		__nv_reservedSMEM_tcgen05_partition
	.type		__nv_reservedSMEM_tcgen05_partition,@object
	.size		__nv_reservedSMEM_tcgen05_partition,(.L_0 - __nv_reservedSMEM_tcgen05_partition)
__nv_reservedSMEM_tcgen05_partition:
	.zero		32
.L_0:


//--------------------- .nv.global                --------------------------
	.section	.nv.global,"aw",@nobits
.nv.global:
	.type		_ZN40_INTERNAL_dfc88f32_4_k_cu_6ffd25aa_409564cute1_E,@object
	.size		_ZN40_INTERNAL_dfc88f32_4_k_cu_6ffd25aa_409564cute1_E,(_ZN40_INTERNAL_dfc88f32_4_k_cu_6ffd25aa_409564cuda3std3__45__cpo6cbeginE - _ZN40_INTERNAL_dfc88f32_4_k_cu_6ffd25aa_409564cute1_E)
_ZN40_INTERNAL_dfc88f32_4_k_cu_6ffd25aa_409564cute1_E:
	.zero		1
	.type		_ZN40_INTERNAL_dfc88f32_4_k_cu_6ffd25aa_409564cuda3std3__45__cpo6cbeginE,@object
	.size		_ZN40_INTERNAL_dfc88f32_4_k_cu_6ffd25aa_409564cuda3std3__45__cpo6cbeginE,(_ZN40_INTERNAL_dfc88f32_4_k_cu_6ffd25aa_409564cuda3std3__48in_placeE - _ZN40_INTERNAL_dfc88f32_4_k_cu_6ffd25aa_409564cuda3std3__45__cpo6cbeginE)
_ZN40_INTERNAL_dfc88f32_4_k_cu_6ffd25aa_409564cuda3std3__45__cpo6cbeginE:
	.zero		1
	.type		_ZN40_INTERNAL_dfc88f32_4_k_cu_6ffd25aa_409564cuda3std3__48in_placeE,@object
	.size		_ZN40_INTERNAL_dfc88f32_4_k_cu_6ffd25aa_409564cuda3std3__48in_placeE,(_ZN40_INTERNAL_dfc88f32_4_k_cu_6ffd25aa_409564cuda3std6ranges3__45__cpo9iter_moveE - _ZN40_INTERNAL_dfc88f32_4_k_cu_6ffd25aa_409564cuda3std3__48in_placeE)
_ZN40_INTERNAL_dfc88f32_4_k_cu_6ffd25aa_409564cuda3std3__48in_placeE:
	.zero		1
	.type		_ZN40_INTERNAL_dfc88f32_4_k_cu_6ffd25aa_409564cuda3std6ranges3__45__cpo9iter_moveE,@object
	.size		_ZN40_INTERNAL_dfc88f32_4_k_cu_6ffd25aa_409564cuda3std6ranges3__45__cpo9iter_moveE,(_ZN40_INTERNAL_dfc88f32_4_k_cu_6ffd25aa_409564cuda3std3__45__cpo5beginE - _ZN40_INTERNAL_dfc88f32_4_k_cu_6ffd25aa_409564cuda3std6ranges3__45__cpo9iter_moveE)
_ZN40_INTERNAL_dfc88f32_4_k_cu_6ffd25aa_409564cuda3std6ranges3__45__cpo9iter_moveE:
	.zero		1
	.type		_ZN40_INTERNAL_dfc88f32_4_k_cu_6ffd25aa_409564cuda3std3__45__cpo5beginE,@object
	.size		_ZN40_INTERNAL_dfc88f32_4_k_cu_6ffd25aa_409564cuda3std3__45__cpo5beginE,(_ZN40_INTERNAL_dfc88f32_4_k_cu_6ffd25aa_409564cuda3std3__442_GLOBAL__N__dfc88f32_4_k_cu_6ffd25aa_409566ignoreE - _ZN40_INTERNAL_dfc88f32_4_k_cu_6ffd25aa_409564cuda3std3__45__cpo5beginE)
_ZN40_INTERNAL_dfc88f32_4_k_cu_6ffd25aa_409564cuda3std3__45__cpo5beginE:
	.zero		1
	.type		_ZN40_INTERNAL_dfc88f32_4_k_cu_6ffd25aa_409564cuda3std3__442_GLOBAL__N__dfc88f32_4_k_cu_6ffd25aa_409566ignoreE,@object
	.size		_ZN40_INTERNAL_dfc88f32_4_k_cu_6ffd25aa_409564cuda3std3__442_GLOBAL__N__dfc88f32_4_k_cu_6ffd25aa_409566ignoreE,(_ZN40_INTERNAL_dfc88f32_4_k_cu_6ffd25aa_409564cute7productE - _ZN40_INTERNAL_dfc88f32_4_k_cu_6ffd25aa_409564cuda3std3__442_GLOBAL__N__dfc88f32_4_k_cu_6ffd25aa_409566ignoreE)
_ZN40_INTERNAL_dfc88f32_4_k_cu_6ffd25aa_409564cuda3std3__442_GLOBAL__N__dfc88f32_4_k_cu_6ffd25aa_409566ignoreE:
	.zero		1
	.type		_ZN40_INTERNAL_dfc88f32_4_k_cu_6ffd25aa_409564cute7productE,@object
	.size		_ZN40_INTERNAL_dfc88f32_4_k_cu_6ffd25aa_409564cute7productE,(_ZN40_INTERNAL_dfc88f32_4_k_cu_6ffd25aa_409564cuda3std3__45__cpo3endE - _ZN40_INTERNAL_dfc88f32_4_k_cu_6ffd25aa_409564cute7productE)
_ZN40_INTERNAL_dfc88f32_4_k_cu_6ffd25aa_409564cute7productE:
	.zero		1
	.type		_ZN40_INTERNAL_dfc88f32_4_k_cu_6ffd25aa_409564cuda3std3__45__cpo3endE,@object
	.size		_ZN40_INTERNAL_dfc88f32_4_k_cu_6ffd25aa_409564cuda3std3__45__cpo3endE,(_ZN40_INTERNAL_dfc88f32_4_k_cu_6ffd25aa_409564cuda3std3__419piecewise_constructE - _ZN40_INTERNAL_dfc88f32_4_k_cu_6ffd25aa_409564cuda3std3__45__cpo3endE)
_ZN40_INTERNAL_dfc88f32_4_k_cu_6ffd25aa_409564cuda3std3__45__cpo3endE:
	.zero		1
	.type		_ZN40_INTERNAL_dfc88f32_4_k_cu_6ffd25aa_409564cuda3std3__419piecewise_constructE,@object
	.size		_ZN40_INTERNAL_dfc88f32_4_k_cu_6ffd25aa_409564cuda3std3__419piecewise_constructE,(_ZN40_INTERNAL_dfc88f32_4_k_cu_6ffd25aa_409564cuda3std3__45__cpo4cendE - _ZN40_INTERNAL_dfc88f32_4_k_cu_6ffd25aa_409564cuda3std3__419piecewise_constructE)
_ZN40_INTERNAL_dfc88f32_4_k_cu_6ffd25aa_409564cuda3std3__419piecewise_constructE:
	.zero		1
	.type		_ZN40_INTERNAL_dfc88f32_4_k_cu_6ffd25aa_409564cuda3std3__45__cpo4cendE,@object
	.size		_ZN40_INTERNAL_dfc88f32_4_k_cu_6ffd25aa_409564cuda3std3__45__cpo4cendE,(_ZN40_INTERNAL_dfc88f32_4_k_cu_6ffd25aa_409564cuda3std6ranges3__45__cpo4swapE - _ZN40_INTERNAL_dfc88f32_4_k_cu_6ffd25aa_409564cuda3std3__45__cpo4cendE)
_ZN40_INTERNAL_dfc88f32_4_k_cu_6ffd25aa_409564cuda3std3__45__cpo4cendE:
	.zero		1
	.type		_ZN40_INTERNAL_dfc88f32_4_k_cu_6ffd25aa_409564cuda3std6ranges3__45__cpo4swapE,@object
	.size		_ZN40_INTERNAL_dfc88f32_4_k_cu_6ffd25aa_409564cuda3std6ranges3__45__cpo4swapE,(.L_10 - _ZN40_INTERNAL_dfc88f32_4_k_cu_6ffd25aa_409564cuda3std6ranges3__45__cpo4swapE)
_ZN40_INTERNAL_dfc88f32_4_k_cu_6ffd25aa_409564cuda3std6ranges3__45__cpo4swapE:
	.zero		1
.L_10:


//--------------------- .nv.constant0._ZN7cutlass13device_kernelINS_4gemm6kernel13GemmUniversalIN4cute5tupleIJiiiiEEENS1_10collective13CollectiveMmaINS1_35MainloopSm100TmaUmmaWarpSpecializedILi13ELi2ELi4ENS5_IJNS4_1CILi8EEENSA_ILi1EEESC_EEEEENS5_IJNSA_ILi128EEESF_NSA_ILi64EEEEEENS_6half_tENS5_IJSC_llEEESI_NS5_IJlSC_lEEENS4_8TiledMMAINS4_8MMA_AtomIJNS4_26SM100_MMA_F16BF16_2x1SM_SSISI_SI_fLi128ELi128ELNS4_4UMMA5MajorE1ELSP_0ELNSO_7ScaleInE0ELSQ_0EEEEEENS4_6LayoutINS5_IJSC_SC_SC_EEENS5_IJNSA_ILi0EEESV_SV_EEEEENS5_IJNS4_10UnderscoreESY_SY_EEEEENS4_18SM100_TMA_2SM_LOADENS4_14ComposedLayoutINS4_7SwizzleILi3ELi4ELi3EEENS4_18smem_ptr_flag_bitsILi16EEENST_INS5_IJSG_SB_EEENS5_IJSC_SG_EEEEEEEvNS4_8identityENS4_28SM100_TMA_2SM_LOAD_MULTICASTENS12_IS14_S16_NST_INS5_IJSB_SG_EEENS5_IJSG_SC_EEEEEEEvS1B_EENS_8epilogue10collective18CollectiveEpilogueINS1I_23Sm100TmaWarpSpecializedILi4ELi2ELi16ELb1ELb0EEEJNS5_IJSG_SF_SG_EEENS5_IJNST_ISG_SC_EENST_INS5_IJNSA_ILi16EEENSA_ILi2EEEEEES18_EEEEESI_SK_SI_SK_NS1I_6fusion15FusionCallbacksIS1M_NS1U_17LinearCombinationISI_fSI_fLNS_15FloatRoundStyleE2EEES1N_S1T_JEEENS4_5SM1004TMEM4LOAD26SM100_TMEM_LOAD_32dp32b16xENS4_13SM90_TMA_LOADENS12_INS13_ILi1ELi4ELi3EEES16_NST_INS5_IJSB_S1P_EEENS5_IJS1P_SC_EEEEEEENS4_39AutoVectorizingCopyWithAssumedAlignmentILi128EEENS4_14SM90_TMA_STOREES29_S2B_S2B_EEEvvEEEEvNT_6ParamsE --------------------------
	.section	.nv.constant0._ZN7cutlass13device_kernelINS_4gemm6kernel13GemmUniversalIN4cute5tupleIJiiiiEEENS1_10collective13CollectiveMmaINS1_35MainloopSm100TmaUmmaWarpSpecializedILi13ELi2ELi4ENS5_IJNS4_1CILi8EEENSA_ILi1EEESC_EEEEENS5_IJNSA_ILi128EEESF_NSA_ILi64EEEEEENS_6half_tENS5_IJSC_llEEESI_NS5_IJlSC_lEEENS4_8TiledMMAINS4_8MMA_AtomIJNS4_26SM100_MMA_F16BF16_2x1SM_SSISI_SI_fLi128ELi128ELNS4_4UMMA5MajorE1ELSP_0ELNSO_7ScaleInE0ELSQ_0EEEEEENS4_6LayoutINS5_IJSC_SC_SC_EEENS5_IJNSA_ILi0EEESV_SV_EEEEENS5_IJNS4_10UnderscoreESY_SY_EEEEENS4_18SM100_TMA_2SM_LOADENS4_14ComposedLayoutINS4_7SwizzleILi3ELi4ELi3EEENS4_18smem_ptr_flag_bitsILi16EEENST_INS5_IJSG_SB_EEENS5_IJSC_SG_EEEEEEEvNS4_8identityENS4_28SM100_TMA_2SM_LOAD_MULTICASTENS12_IS14_S16_NST_INS5_IJSB_SG_EEENS5_IJSG_SC_EEEEEEEvS1B_EENS_8epilogue10collective18CollectiveEpilogueINS1I_23Sm100TmaWarpSpecializedILi4ELi2ELi16ELb1ELb0EEEJNS5_IJSG_SF_SG_EEENS5_IJNST_ISG_SC_EENST_INS5_IJNSA_ILi16EEENSA_ILi2EEEEEES18_EEEEESI_SK_SI_SK_NS1I_6fusion15FusionCallbacksIS1M_NS1U_17LinearCombinationISI_fSI_fLNS_15FloatRoundStyleE2EEES1N_S1T_JEEENS4_5SM1004TMEM4LOAD26SM100_TMEM_LOAD_32dp32b16xENS4_13SM90_TMA_LOADENS12_INS13_ILi1ELi4ELi3EEES16_NST_INS5_IJSB_S1P_EEENS5_IJS1P_SC_EEEEEEENS4_39AutoVectorizingCopyWithAssumedAlignmentILi128EEENS4_14SM90_TMA_STOREES29_S2B_S2B_EEEvvEEEEvNT_6ParamsE,"a",@progbits
	.sectionflags	@""
	.align	4
.nv.constant0._ZN7cutlass13device_kernelINS_4gemm6kernel13GemmUniversalIN4cute5tupleIJiiiiEEENS1_10collective13CollectiveMmaINS1_35MainloopSm100TmaUmmaWarpSpecializedILi13ELi2ELi4ENS5_IJNS4_1CILi8EEENSA_ILi1EEESC_EEEEENS5_IJNSA_ILi128EEESF_NSA_ILi64EEEEEENS_6half_tENS5_IJSC_llEEESI_NS5_IJlSC_lEEENS4_8TiledMMAINS4_8MMA_AtomIJNS4_26SM100_MMA_F16BF16_2x1SM_SSISI_SI_fLi128ELi128ELNS4_4UMMA5MajorE1ELSP_0ELNSO_7ScaleInE0ELSQ_0EEEEEENS4_6LayoutINS5_IJSC_SC_SC_EEENS5_IJNSA_ILi0EEESV_SV_EEEEENS5_IJNS4_10UnderscoreESY_SY_EEEEENS4_18SM100_TMA_2SM_LOADENS4_14ComposedLayoutINS4_7SwizzleILi3ELi4ELi3EEENS4_18smem_ptr_flag_bitsILi16EEENST_INS5_IJSG_SB_EEENS5_IJSC_SG_EEEEEEEvNS4_8identityENS4_28SM100_TMA_2SM_LOAD_MULTICASTENS12_IS14_S16_NST_INS5_IJSB_SG_EEENS5_IJSG_SC_EEEEEEEvS1B_EENS_8epilogue10collective18CollectiveEpilogueINS1I_23Sm100TmaWarpSpecializedILi4ELi2ELi16ELb1ELb0EEEJNS5_IJSG_SF_SG_EEENS5_IJNST_ISG_SC_EENST_INS5_IJNSA_ILi16EEENSA_ILi2EEEEEES18_EEEEESI_SK_SI_SK_NS1I_6fusion15FusionCallbacksIS1M_NS1U_17LinearCombinationISI_fSI_fLNS_15FloatRoundStyleE2EEES1N_S1T_JEEENS4_5SM1004TMEM4LOAD26SM100_TMEM_LOAD_32dp32b16xENS4_13SM90_TMA_LOADENS12_INS13_ILi1ELi4ELi3EEES16_NST_INS5_IJSB_S1P_EEENS5_IJS1P_SC_EEEEEEENS4_39AutoVectorizingCopyWithAssumedAlignmentILi128EEENS4_14SM90_TMA_STOREES29_S2B_S2B_EEEvvEEEEvNT_6ParamsE:
	.zero		2944


//--------------------- SYMBOLS --------------------------

	.type		.nv.reservedSmem.offset0,@object
	.size		.nv.reservedSmem.offset0,0x4
	.type		.nv.reservedSmem.cap,@object
	.size		.nv.reservedSmem.cap,0x4
	.type		__assertfail,@function
